//
// Generated by NVIDIA NVVM Compiler
//
// Compiler Build ID: CL-36424714
// Cuda compilation tools, release 13.0, V13.0.88
// Based on NVVM 20.0.0
//

.version 9.0
.target sm_100
.address_size 64

	// .globl	_Z16reduceSinglePassILj1EEvPiS0_PKij
.global .align 4 .u32 retirementCount;
// _ZZ16reduceSinglePassILj1EEvPiS0_PKijE9lastBlock has been demoted
// _ZZ16reduceSinglePassILj2EEvPiS0_PKijE9lastBlock has been demoted
// _ZZ16reduceSinglePassILj4EEvPiS0_PKijE9lastBlock has been demoted
// _ZZ16reduceSinglePassILj8EEvPiS0_PKijE9lastBlock has been demoted
// _ZZ16reduceSinglePassILj16EEvPiS0_PKijE9lastBlock has been demoted
// _ZZ16reduceSinglePassILj32EEvPiS0_PKijE9lastBlock has been demoted
// _ZZ16reduceSinglePassILj64EEvPiS0_PKijE9lastBlock has been demoted
// _ZZ16reduceSinglePassILj128EEvPiS0_PKijE9lastBlock has been demoted
// _ZZ16reduceSinglePassILj256EEvPiS0_PKijE9lastBlock has been demoted
// _ZZ16reduceSinglePassILj512EEvPiS0_PKijE9lastBlock has been demoted
// _ZZ16reduceSinglePassILj1024EEvPiS0_PKijE9lastBlock has been demoted
.extern .shared .align 16 .b8 sPartials[];

.visible .entry _Z16reduceSinglePassILj1EEvPiS0_PKij(
	.param .u64 .ptr .align 1 _Z16reduceSinglePassILj1EEvPiS0_PKij_param_0,
	.param .u64 .ptr .align 1 _Z16reduceSinglePassILj1EEvPiS0_PKij_param_1,
	.param .u64 .ptr .align 1 _Z16reduceSinglePassILj1EEvPiS0_PKij_param_2,
	.param .u32 _Z16reduceSinglePassILj1EEvPiS0_PKij_param_3
)
{
	.reg .pred 	%p<24>;
	.reg .b16 	%rs<3>;
	.reg .b32 	%r<125>;
	.reg .b64 	%rd<97>;
	// demoted variable
	.shared .align 1 .u8 _ZZ16reduceSinglePassILj1EEvPiS0_PKijE9lastBlock;
	ld.param.u64 	%rd57, [_Z16reduceSinglePassILj1EEvPiS0_PKij_param_0];
	ld.param.u64 	%rd58, [_Z16reduceSinglePassILj1EEvPiS0_PKij_param_1];
	ld.param.u64 	%rd59, [_Z16reduceSinglePassILj1EEvPiS0_PKij_param_2];
	ld.param.u32 	%r26, [_Z16reduceSinglePassILj1EEvPiS0_PKij_param_3];
	cvta.to.global.u64 	%rd1, %rd59;
	cvta.to.global.u64 	%rd2, %rd57;
	cvta.to.global.u64 	%rd3, %rd58;
	mov.u32 	%r1, %tid.x;
	mov.u32 	%r2, %ctaid.x;
	add.s32 	%r3, %r2, %r1;
	setp.ge.u32 	%p1, %r3, %r26;
	mov.b32 	%r115, 0;
	@%p1 bra 	$L__BB0_10;
	cvt.u64.u32 	%rd60, %r26;
	cvt.u64.u32 	%rd86, %r3;
	mov.u32 	%r28, %nctaid.x;
	cvt.u64.u32 	%rd5, %r28;
	add.s64 	%rd61, %rd86, %rd5;
	max.u64 	%rd62, %rd61, %rd60;
	setp.lt.u64 	%p2, %rd61, %rd60;
	selp.u64 	%rd6, 1, 0, %p2;
	add.s64 	%rd63, %rd61, %rd6;
	sub.s64 	%rd7, %rd62, %rd63;
	and.b64  	%rd64, %rd7, -4294967296;
	setp.ne.s64 	%p3, %rd64, 0;
	@%p3 bra 	$L__BB0_3;
	cvt.u32.u64 	%r29, %rd5;
	cvt.u32.u64 	%r30, %rd7;
	div.u32 	%r31, %r30, %r29;
	cvt.u64.u32 	%rd82, %r31;
	bra.uni 	$L__BB0_4;
$L__BB0_3:
	div.u64 	%rd82, %rd7, %rd5;
$L__BB0_4:
	add.s64 	%rd65, %rd82, %rd6;
	add.s64 	%rd11, %rd65, 1;
	and.b64  	%rd87, %rd11, 3;
	setp.lt.u64 	%p4, %rd65, 3;
	mov.b32 	%r115, 0;
	@%p4 bra 	$L__BB0_7;
	and.b64  	%rd83, %rd11, -4;
	shl.b64 	%rd14, %rd5, 2;
	shl.b64 	%rd66, %rd86, 2;
	add.s64 	%rd84, %rd1, %rd66;
	shl.b64 	%rd16, %rd5, 4;
	shl.b64 	%rd17, %rd5, 3;
	mul.lo.s64 	%rd18, %rd5, 12;
	mov.b32 	%r115, 0;
$L__BB0_6:
	ld.global.u32 	%r35, [%rd84];
	add.s32 	%r36, %r35, %r115;
	add.s64 	%rd67, %rd84, %rd14;
	ld.global.u32 	%r37, [%rd67];
	add.s32 	%r38, %r37, %r36;
	add.s64 	%rd68, %rd84, %rd17;
	ld.global.u32 	%r39, [%rd68];
	add.s32 	%r40, %r39, %r38;
	add.s64 	%rd69, %rd84, %rd18;
	ld.global.u32 	%r41, [%rd69];
	add.s32 	%r115, %r41, %r40;
	add.s64 	%rd86, %rd86, %rd14;
	add.s64 	%rd84, %rd84, %rd16;
	add.s64 	%rd83, %rd83, -4;
	setp.ne.s64 	%p5, %rd83, 0;
	@%p5 bra 	$L__BB0_6;
$L__BB0_7:
	setp.eq.s64 	%p6, %rd87, 0;
	@%p6 bra 	$L__BB0_10;
	shl.b64 	%rd70, %rd86, 2;
	add.s64 	%rd88, %rd1, %rd70;
	shl.b64 	%rd27, %rd5, 2;
$L__BB0_9:
	.pragma "nounroll";
	ld.global.u32 	%r42, [%rd88];
	add.s32 	%r115, %r42, %r115;
	add.s64 	%rd88, %rd88, %rd27;
	add.s64 	%rd87, %rd87, -1;
	setp.ne.s64 	%p7, %rd87, 0;
	@%p7 bra 	$L__BB0_9;
$L__BB0_10:
	shl.b32 	%r43, %r1, 2;
	mov.u32 	%r44, sPartials;
	add.s32 	%r11, %r44, %r43;
	st.shared.u32 	[%r11], %r115;
	bar.sync 	0;
	mov.u32 	%r12, %nctaid.x;
	setp.ne.s32 	%p8, %r12, 1;
	@%p8 bra 	$L__BB0_13;
	mul.wide.u32 	%rd81, %r2, 4;
	add.s64 	%rd32, %rd2, %rd81;
	setp.ne.s32 	%p23, %r1, 0;
	@%p23 bra 	$L__BB0_34;
	ld.volatile.shared.u32 	%r110, [sPartials];
	st.global.u32 	[%rd32], %r110;
	bra.uni 	$L__BB0_34;
$L__BB0_13:
	mul.wide.u32 	%rd71, %r2, 4;
	add.s64 	%rd33, %rd3, %rd71;
	setp.ne.s32 	%p9, %r1, 0;
	@%p9 bra 	$L__BB0_15;
	ld.volatile.shared.u32 	%r45, [sPartials];
	st.global.u32 	[%rd33], %r45;
$L__BB0_15:
	setp.ne.s32 	%p10, %r1, 0;
	membar.gl;
	@%p10 bra 	$L__BB0_17;
	atom.global.add.u32 	%r46, [retirementCount], 1;
	add.s32 	%r47, %r12, -1;
	setp.eq.s32 	%p11, %r46, %r47;
	selp.u16 	%rs1, 1, 0, %p11;
	st.shared.u8 	[_ZZ16reduceSinglePassILj1EEvPiS0_PKijE9lastBlock], %rs1;
$L__BB0_17:
	bar.sync 	0;
	ld.shared.u8 	%rs2, [_ZZ16reduceSinglePassILj1EEvPiS0_PKijE9lastBlock];
	setp.eq.s16 	%p12, %rs2, 0;
	@%p12 bra 	$L__BB0_34;
	setp.ge.u32 	%p13, %r1, %r12;
	mov.b32 	%r124, 0;
	@%p13 bra 	$L__BB0_31;
	cvt.u64.u32 	%rd72, %r12;
	cvt.u64.u32 	%rd92, %r1;
	sub.s64 	%rd35, %rd72, %rd92;
	and.b64  	%rd36, %rd35, 15;
	sub.s64 	%rd73, %rd92, %rd72;
	setp.gt.u64 	%p14, %rd73, -16;
	mov.b32 	%r124, 0;
	@%p14 bra 	$L__BB0_22;
	and.b64  	%rd90, %rd35, -16;
	shl.b64 	%rd74, %rd92, 2;
	add.s64 	%rd75, %rd74, %rd3;
	add.s64 	%rd89, %rd75, 32;
	mov.b32 	%r124, 0;
$L__BB0_21:
	.pragma "nounroll";
	ld.global.u32 	%r52, [%rd89+-32];
	add.s32 	%r53, %r52, %r124;
	ld.global.u32 	%r54, [%rd89+-28];
	add.s32 	%r55, %r54, %r53;
	ld.global.u32 	%r56, [%rd89+-24];
	add.s32 	%r57, %r56, %r55;
	ld.global.u32 	%r58, [%rd89+-20];
	add.s32 	%r59, %r58, %r57;
	ld.global.u32 	%r60, [%rd89+-16];
	add.s32 	%r61, %r60, %r59;
	ld.global.u32 	%r62, [%rd89+-12];
	add.s32 	%r63, %r62, %r61;
	ld.global.u32 	%r64, [%rd89+-8];
	add.s32 	%r65, %r64, %r63;
	ld.global.u32 	%r66, [%rd89+-4];
	add.s32 	%r67, %r66, %r65;
	ld.global.u32 	%r68, [%rd89];
	add.s32 	%r69, %r68, %r67;
	ld.global.u32 	%r70, [%rd89+4];
	add.s32 	%r71, %r70, %r69;
	ld.global.u32 	%r72, [%rd89+8];
	add.s32 	%r73, %r72, %r71;
	ld.global.u32 	%r74, [%rd89+12];
	add.s32 	%r75, %r74, %r73;
	ld.global.u32 	%r76, [%rd89+16];
	add.s32 	%r77, %r76, %r75;
	ld.global.u32 	%r78, [%rd89+20];
	add.s32 	%r79, %r78, %r77;
	ld.global.u32 	%r80, [%rd89+24];
	add.s32 	%r81, %r80, %r79;
	ld.global.u32 	%r82, [%rd89+28];
	add.s32 	%r124, %r82, %r81;
	add.s64 	%rd92, %rd92, 16;
	add.s64 	%rd90, %rd90, -16;
	add.s64 	%rd89, %rd89, 64;
	setp.ne.s64 	%p15, %rd90, 0;
	@%p15 bra 	$L__BB0_21;
$L__BB0_22:
	setp.eq.s64 	%p16, %rd36, 0;
	@%p16 bra 	$L__BB0_31;
	and.b64  	%rd46, %rd35, 7;
	setp.lt.u64 	%p17, %rd36, 8;
	@%p17 bra 	$L__BB0_25;
	shl.b64 	%rd76, %rd92, 2;
	add.s64 	%rd77, %rd3, %rd76;
	ld.global.u32 	%r84, [%rd77];
	add.s32 	%r85, %r84, %r124;
	ld.global.u32 	%r86, [%rd77+4];
	add.s32 	%r87, %r86, %r85;
	ld.global.u32 	%r88, [%rd77+8];
	add.s32 	%r89, %r88, %r87;
	ld.global.u32 	%r90, [%rd77+12];
	add.s32 	%r91, %r90, %r89;
	ld.global.u32 	%r92, [%rd77+16];
	add.s32 	%r93, %r92, %r91;
	ld.global.u32 	%r94, [%rd77+20];
	add.s32 	%r95, %r94, %r93;
	ld.global.u32 	%r96, [%rd77+24];
	add.s32 	%r97, %r96, %r95;
	ld.global.u32 	%r98, [%rd77+28];
	add.s32 	%r124, %r98, %r97;
	add.s64 	%rd92, %rd92, 8;
$L__BB0_25:
	setp.eq.s64 	%p18, %rd46, 0;
	@%p18 bra 	$L__BB0_31;
	and.b64  	%rd95, %rd35, 3;
	setp.lt.u64 	%p19, %rd46, 4;
	@%p19 bra 	$L__BB0_28;
	shl.b64 	%rd78, %rd92, 2;
	add.s64 	%rd79, %rd3, %rd78;
	ld.global.u32 	%r100, [%rd79];
	add.s32 	%r101, %r100, %r124;
	ld.global.u32 	%r102, [%rd79+4];
	add.s32 	%r103, %r102, %r101;
	ld.global.u32 	%r104, [%rd79+8];
	add.s32 	%r105, %r104, %r103;
	ld.global.u32 	%r106, [%rd79+12];
	add.s32 	%r124, %r106, %r105;
	add.s64 	%rd92, %rd92, 4;
$L__BB0_28:
	setp.eq.s64 	%p20, %rd95, 0;
	@%p20 bra 	$L__BB0_31;
	shl.b64 	%rd80, %rd92, 2;
	add.s64 	%rd96, %rd3, %rd80;
$L__BB0_30:
	.pragma "nounroll";
	ld.global.u32 	%r107, [%rd96];
	add.s32 	%r124, %r107, %r124;
	add.s64 	%rd96, %rd96, 4;
	add.s64 	%rd95, %rd95, -1;
	setp.ne.s64 	%p21, %rd95, 0;
	@%p21 bra 	$L__BB0_30;
$L__BB0_31:
	setp.ne.s32 	%p22, %r1, 0;
	st.shared.u32 	[%r11], %r124;
	bar.sync 	0;
	@%p22 bra 	$L__BB0_33;
	ld.volatile.shared.u32 	%r108, [sPartials];
	st.global.u32 	[%rd2], %r108;
$L__BB0_33:
	mov.b32 	%r109, 0;
	st.global.u32 	[retirementCount], %r109;
$L__BB0_34:
	ret;

}
	// .globl	_Z16reduceSinglePassILj2EEvPiS0_PKij
.visible .entry _Z16reduceSinglePassILj2EEvPiS0_PKij(
	.param .u64 .ptr .align 1 _Z16reduceSinglePassILj2EEvPiS0_PKij_param_0,
	.param .u64 .ptr .align 1 _Z16reduceSinglePassILj2EEvPiS0_PKij_param_1,
	.param .u64 .ptr .align 1 _Z16reduceSinglePassILj2EEvPiS0_PKij_param_2,
	.param .u32 _Z16reduceSinglePassILj2EEvPiS0_PKij_param_3
)
{
	.reg .pred 	%p<27>;
	.reg .b16 	%rs<3>;
	.reg .b32 	%r<136>;
	.reg .b64 	%rd<101>;
	// demoted variable
	.shared .align 1 .u8 _ZZ16reduceSinglePassILj2EEvPiS0_PKijE9lastBlock;
	ld.param.u64 	%rd59, [_Z16reduceSinglePassILj2EEvPiS0_PKij_param_0];
	ld.param.u64 	%rd60, [_Z16reduceSinglePassILj2EEvPiS0_PKij_param_1];
	ld.param.u64 	%rd61, [_Z16reduceSinglePassILj2EEvPiS0_PKij_param_2];
	ld.param.u32 	%r27, [_Z16reduceSinglePassILj2EEvPiS0_PKij_param_3];
	cvta.to.global.u64 	%rd1, %rd61;
	cvta.to.global.u64 	%rd2, %rd59;
	cvta.to.global.u64 	%rd3, %rd60;
	mov.u32 	%r1, %tid.x;
	mov.u32 	%r2, %ctaid.x;
	shl.b32 	%r29, %r2, 1;
	add.s32 	%r3, %r29, %r1;
	setp.ge.u32 	%p1, %r3, %r27;
	mov.b32 	%r126, 0;
	@%p1 bra 	$L__BB1_10;
	cvt.u64.u32 	%rd62, %r27;
	cvt.u64.u32 	%rd90, %r3;
	mov.u32 	%r4, %nctaid.x;
	shl.b32 	%r30, %r4, 1;
	cvt.u64.u32 	%rd5, %r30;
	add.s64 	%rd63, %rd5, %rd90;
	max.u64 	%rd64, %rd63, %rd62;
	setp.lt.u64 	%p2, %rd63, %rd62;
	selp.u64 	%rd6, 1, 0, %p2;
	add.s64 	%rd65, %rd63, %rd6;
	sub.s64 	%rd7, %rd64, %rd65;
	and.b64  	%rd66, %rd7, -4294967296;
	setp.ne.s64 	%p3, %rd66, 0;
	@%p3 bra 	$L__BB1_3;
	cvt.u32.u64 	%r31, %rd5;
	cvt.u32.u64 	%r32, %rd7;
	div.u32 	%r33, %r32, %r31;
	cvt.u64.u32 	%rd86, %r33;
	bra.uni 	$L__BB1_4;
$L__BB1_3:
	div.u64 	%rd86, %rd7, %rd5;
$L__BB1_4:
	add.s64 	%rd67, %rd86, %rd6;
	add.s64 	%rd11, %rd67, 1;
	and.b64  	%rd12, %rd11, 3;
	setp.lt.u64 	%p4, %rd67, 3;
	mov.b32 	%r126, 0;
	@%p4 bra 	$L__BB1_7;
	and.b64  	%rd87, %rd11, -4;
	mul.wide.u32 	%rd14, %r4, 8;
	shl.b64 	%rd68, %rd90, 2;
	add.s64 	%rd88, %rd1, %rd68;
	mul.wide.u32 	%rd16, %r4, 32;
	mul.wide.u32 	%rd17, %r4, 16;
	mul.wide.u32 	%rd18, %r4, 24;
	mov.b32 	%r126, 0;
$L__BB1_6:
	ld.global.u32 	%r37, [%rd88];
	add.s32 	%r38, %r37, %r126;
	add.s64 	%rd69, %rd88, %rd14;
	ld.global.u32 	%r39, [%rd69];
	add.s32 	%r40, %r39, %r38;
	add.s64 	%rd70, %rd88, %rd17;
	ld.global.u32 	%r41, [%rd70];
	add.s32 	%r42, %r41, %r40;
	add.s64 	%rd71, %rd88, %rd18;
	ld.global.u32 	%r43, [%rd71];
	add.s32 	%r126, %r43, %r42;
	add.s64 	%rd90, %rd90, %rd14;
	add.s64 	%rd88, %rd88, %rd16;
	add.s64 	%rd87, %rd87, -4;
	setp.ne.s64 	%p5, %rd87, 0;
	@%p5 bra 	$L__BB1_6;
$L__BB1_7:
	setp.eq.s64 	%p6, %rd12, 0;
	@%p6 bra 	$L__BB1_10;
	shl.b64 	%rd72, %rd90, 2;
	add.s64 	%rd92, %rd1, %rd72;
	mul.wide.u32 	%rd27, %r4, 8;
	neg.s64 	%rd91, %rd12;
$L__BB1_9:
	.pragma "nounroll";
	ld.global.u32 	%r44, [%rd92];
	add.s32 	%r126, %r44, %r126;
	add.s64 	%rd92, %rd92, %rd27;
	add.s64 	%rd91, %rd91, 1;
	setp.ne.s64 	%p7, %rd91, 0;
	@%p7 bra 	$L__BB1_9;
$L__BB1_10:
	shl.b32 	%r45, %r1, 2;
	mov.u32 	%r46, sPartials;
	add.s32 	%r12, %r46, %r45;
	st.shared.u32 	[%r12], %r126;
	bar.sync 	0;
	mov.u32 	%r13, %nctaid.x;
	setp.ne.s32 	%p8, %r13, 1;
	@%p8 bra 	$L__BB1_14;
	mul.wide.u32 	%rd85, %r2, 4;
	add.s64 	%rd33, %rd2, %rd85;
	setp.gt.u32 	%p25, %r1, 31;
	@%p25 bra 	$L__BB1_37;
	ld.volatile.shared.u32 	%r118, [%r12+4];
	ld.volatile.shared.u32 	%r119, [%r12];
	add.s32 	%r120, %r119, %r118;
	st.volatile.shared.u32 	[%r12], %r120;
	setp.ne.s32 	%p26, %r1, 0;
	@%p26 bra 	$L__BB1_37;
	ld.volatile.shared.u32 	%r121, [sPartials];
	st.global.u32 	[%rd33], %r121;
	bra.uni 	$L__BB1_37;
$L__BB1_14:
	mul.wide.u32 	%rd73, %r2, 4;
	add.s64 	%rd34, %rd3, %rd73;
	setp.gt.u32 	%p9, %r1, 31;
	@%p9 bra 	$L__BB1_17;
	ld.volatile.shared.u32 	%r47, [%r12+4];
	ld.volatile.shared.u32 	%r48, [%r12];
	add.s32 	%r49, %r48, %r47;
	st.volatile.shared.u32 	[%r12], %r49;
	setp.ne.s32 	%p10, %r1, 0;
	@%p10 bra 	$L__BB1_17;
	ld.volatile.shared.u32 	%r50, [sPartials];
	st.global.u32 	[%rd34], %r50;
$L__BB1_17:
	membar.gl;
	setp.ne.s32 	%p11, %r1, 0;
	@%p11 bra 	$L__BB1_19;
	atom.global.add.u32 	%r51, [retirementCount], 1;
	add.s32 	%r52, %r13, -1;
	setp.eq.s32 	%p12, %r51, %r52;
	selp.u16 	%rs1, 1, 0, %p12;
	st.shared.u8 	[_ZZ16reduceSinglePassILj2EEvPiS0_PKijE9lastBlock], %rs1;
$L__BB1_19:
	bar.sync 	0;
	ld.shared.u8 	%rs2, [_ZZ16reduceSinglePassILj2EEvPiS0_PKijE9lastBlock];
	setp.eq.s16 	%p13, %rs2, 0;
	@%p13 bra 	$L__BB1_37;
	setp.ge.u32 	%p14, %r1, %r13;
	mov.b32 	%r135, 0;
	@%p14 bra 	$L__BB1_33;
	cvt.u64.u32 	%rd74, %r13;
	cvt.u64.u32 	%rd96, %r1;
	not.b64 	%rd75, %rd96;
	add.s64 	%rd76, %rd75, %rd74;
	shr.u64 	%rd77, %rd76, 1;
	add.s64 	%rd36, %rd77, 1;
	and.b64  	%rd37, %rd36, 15;
	setp.lt.u64 	%p15, %rd76, 30;
	mov.b32 	%r135, 0;
	@%p15 bra 	$L__BB1_24;
	and.b64  	%rd94, %rd36, -16;
	shl.b64 	%rd78, %rd96, 2;
	add.s64 	%rd79, %rd78, %rd3;
	add.s64 	%rd93, %rd79, 64;
	mov.b32 	%r135, 0;
$L__BB1_23:
	.pragma "nounroll";
	ld.global.u32 	%r57, [%rd93+-64];
	add.s32 	%r58, %r57, %r135;
	ld.global.u32 	%r59, [%rd93+-56];
	add.s32 	%r60, %r59, %r58;
	ld.global.u32 	%r61, [%rd93+-48];
	add.s32 	%r62, %r61, %r60;
	ld.global.u32 	%r63, [%rd93+-40];
	add.s32 	%r64, %r63, %r62;
	ld.global.u32 	%r65, [%rd93+-32];
	add.s32 	%r66, %r65, %r64;
	ld.global.u32 	%r67, [%rd93+-24];
	add.s32 	%r68, %r67, %r66;
	ld.global.u32 	%r69, [%rd93+-16];
	add.s32 	%r70, %r69, %r68;
	ld.global.u32 	%r71, [%rd93+-8];
	add.s32 	%r72, %r71, %r70;
	ld.global.u32 	%r73, [%rd93];
	add.s32 	%r74, %r73, %r72;
	ld.global.u32 	%r75, [%rd93+8];
	add.s32 	%r76, %r75, %r74;
	ld.global.u32 	%r77, [%rd93+16];
	add.s32 	%r78, %r77, %r76;
	ld.global.u32 	%r79, [%rd93+24];
	add.s32 	%r80, %r79, %r78;
	ld.global.u32 	%r81, [%rd93+32];
	add.s32 	%r82, %r81, %r80;
	ld.global.u32 	%r83, [%rd93+40];
	add.s32 	%r84, %r83, %r82;
	ld.global.u32 	%r85, [%rd93+48];
	add.s32 	%r86, %r85, %r84;
	ld.global.u32 	%r87, [%rd93+56];
	add.s32 	%r135, %r87, %r86;
	add.s64 	%rd96, %rd96, 32;
	add.s64 	%rd94, %rd94, -16;
	add.s64 	%rd93, %rd93, 128;
	setp.ne.s64 	%p16, %rd94, 0;
	@%p16 bra 	$L__BB1_23;
$L__BB1_24:
	setp.eq.s64 	%p17, %rd37, 0;
	@%p17 bra 	$L__BB1_33;
	and.b64  	%rd47, %rd36, 7;
	setp.lt.u64 	%p18, %rd37, 8;
	@%p18 bra 	$L__BB1_27;
	shl.b64 	%rd80, %rd96, 2;
	add.s64 	%rd81, %rd3, %rd80;
	ld.global.u32 	%r89, [%rd81];
	add.s32 	%r90, %r89, %r135;
	ld.global.u32 	%r91, [%rd81+8];
	add.s32 	%r92, %r91, %r90;
	ld.global.u32 	%r93, [%rd81+16];
	add.s32 	%r94, %r93, %r92;
	ld.global.u32 	%r95, [%rd81+24];
	add.s32 	%r96, %r95, %r94;
	ld.global.u32 	%r97, [%rd81+32];
	add.s32 	%r98, %r97, %r96;
	ld.global.u32 	%r99, [%rd81+40];
	add.s32 	%r100, %r99, %r98;
	ld.global.u32 	%r101, [%rd81+48];
	add.s32 	%r102, %r101, %r100;
	ld.global.u32 	%r103, [%rd81+56];
	add.s32 	%r135, %r103, %r102;
	add.s64 	%rd96, %rd96, 16;
$L__BB1_27:
	setp.eq.s64 	%p19, %rd47, 0;
	@%p19 bra 	$L__BB1_33;
	and.b64  	%rd50, %rd36, 3;
	setp.lt.u64 	%p20, %rd47, 4;
	@%p20 bra 	$L__BB1_30;
	shl.b64 	%rd82, %rd96, 2;
	add.s64 	%rd83, %rd3, %rd82;
	ld.global.u32 	%r105, [%rd83];
	add.s32 	%r106, %r105, %r135;
	ld.global.u32 	%r107, [%rd83+8];
	add.s32 	%r108, %r107, %r106;
	ld.global.u32 	%r109, [%rd83+16];
	add.s32 	%r110, %r109, %r108;
	ld.global.u32 	%r111, [%rd83+24];
	add.s32 	%r135, %r111, %r110;
	add.s64 	%rd96, %rd96, 8;
$L__BB1_30:
	setp.eq.s64 	%p21, %rd50, 0;
	@%p21 bra 	$L__BB1_33;
	shl.b64 	%rd84, %rd96, 2;
	add.s64 	%rd100, %rd3, %rd84;
	neg.s64 	%rd99, %rd50;
$L__BB1_32:
	.pragma "nounroll";
	ld.global.u32 	%r112, [%rd100];
	add.s32 	%r135, %r112, %r135;
	add.s64 	%rd100, %rd100, 8;
	add.s64 	%rd99, %rd99, 1;
	setp.ne.s64 	%p22, %rd99, 0;
	@%p22 bra 	$L__BB1_32;
$L__BB1_33:
	setp.gt.u32 	%p23, %r1, 31;
	st.shared.u32 	[%r12], %r135;
	bar.sync 	0;
	@%p23 bra 	$L__BB1_36;
	setp.ne.s32 	%p24, %r1, 0;
	ld.volatile.shared.u32 	%r113, [%r12+4];
	ld.volatile.shared.u32 	%r114, [%r12];
	add.s32 	%r115, %r114, %r113;
	st.volatile.shared.u32 	[%r12], %r115;
	@%p24 bra 	$L__BB1_36;
	ld.volatile.shared.u32 	%r116, [sPartials];
	st.global.u32 	[%rd2], %r116;
$L__BB1_36:
	mov.b32 	%r117, 0;
	st.global.u32 	[retirementCount], %r117;
$L__BB1_37:
	ret;

}
	// .globl	_Z16reduceSinglePassILj4EEvPiS0_PKij
.visible .entry _Z16reduceSinglePassILj4EEvPiS0_PKij(
	.param .u64 .ptr .align 1 _Z16reduceSinglePassILj4EEvPiS0_PKij_param_0,
	.param .u64 .ptr .align 1 _Z16reduceSinglePassILj4EEvPiS0_PKij_param_1,
	.param .u64 .ptr .align 1 _Z16reduceSinglePassILj4EEvPiS0_PKij_param_2,
	.param .u32 _Z16reduceSinglePassILj4EEvPiS0_PKij_param_3
)
{
	.reg .pred 	%p<27>;
	.reg .b16 	%rs<3>;
	.reg .b32 	%r<145>;
	.reg .b64 	%rd<100>;
	// demoted variable
	.shared .align 1 .u8 _ZZ16reduceSinglePassILj4EEvPiS0_PKijE9lastBlock;
	ld.param.u64 	%rd58, [_Z16reduceSinglePassILj4EEvPiS0_PKij_param_0];
	ld.param.u64 	%rd59, [_Z16reduceSinglePassILj4EEvPiS0_PKij_param_1];
	ld.param.u64 	%rd60, [_Z16reduceSinglePassILj4EEvPiS0_PKij_param_2];
	ld.param.u32 	%r26, [_Z16reduceSinglePassILj4EEvPiS0_PKij_param_3];
	cvta.to.global.u64 	%rd1, %rd60;
	cvta.to.global.u64 	%rd2, %rd58;
	cvta.to.global.u64 	%rd3, %rd59;
	mov.u32 	%r1, %tid.x;
	mov.u32 	%r2, %ctaid.x;
	shl.b32 	%r28, %r2, 2;
	add.s32 	%r3, %r28, %r1;
	setp.ge.u32 	%p1, %r3, %r26;
	mov.b32 	%r135, 0;
	@%p1 bra 	$L__BB2_10;
	cvt.u64.u32 	%rd61, %r26;
	cvt.u64.u32 	%rd89, %r3;
	mov.u32 	%r29, %nctaid.x;
	shl.b32 	%r30, %r29, 2;
	cvt.u64.u32 	%rd5, %r30;
	add.s64 	%rd62, %rd5, %rd89;
	max.u64 	%rd63, %rd62, %rd61;
	setp.lt.u64 	%p2, %rd62, %rd61;
	selp.u64 	%rd6, 1, 0, %p2;
	add.s64 	%rd64, %rd62, %rd6;
	sub.s64 	%rd7, %rd63, %rd64;
	and.b64  	%rd65, %rd7, -4294967296;
	setp.ne.s64 	%p3, %rd65, 0;
	@%p3 bra 	$L__BB2_3;
	cvt.u32.u64 	%r31, %rd5;
	cvt.u32.u64 	%r32, %rd7;
	div.u32 	%r33, %r32, %r31;
	cvt.u64.u32 	%rd85, %r33;
	bra.uni 	$L__BB2_4;
$L__BB2_3:
	div.u64 	%rd85, %rd7, %rd5;
$L__BB2_4:
	add.s64 	%rd66, %rd85, %rd6;
	add.s64 	%rd11, %rd66, 1;
	and.b64  	%rd90, %rd11, 3;
	setp.lt.u64 	%p4, %rd66, 3;
	mov.b32 	%r135, 0;
	@%p4 bra 	$L__BB2_7;
	and.b64  	%rd86, %rd11, -4;
	shl.b64 	%rd14, %rd5, 2;
	shl.b64 	%rd67, %rd89, 2;
	add.s64 	%rd87, %rd1, %rd67;
	shl.b64 	%rd16, %rd5, 4;
	shl.b64 	%rd17, %rd5, 3;
	mul.lo.s64 	%rd18, %rd5, 12;
	mov.b32 	%r135, 0;
$L__BB2_6:
	ld.global.u32 	%r37, [%rd87];
	add.s32 	%r38, %r37, %r135;
	add.s64 	%rd68, %rd87, %rd14;
	ld.global.u32 	%r39, [%rd68];
	add.s32 	%r40, %r39, %r38;
	add.s64 	%rd69, %rd87, %rd17;
	ld.global.u32 	%r41, [%rd69];
	add.s32 	%r42, %r41, %r40;
	add.s64 	%rd70, %rd87, %rd18;
	ld.global.u32 	%r43, [%rd70];
	add.s32 	%r135, %r43, %r42;
	add.s64 	%rd89, %rd89, %rd14;
	add.s64 	%rd87, %rd87, %rd16;
	add.s64 	%rd86, %rd86, -4;
	setp.ne.s64 	%p5, %rd86, 0;
	@%p5 bra 	$L__BB2_6;
$L__BB2_7:
	setp.eq.s64 	%p6, %rd90, 0;
	@%p6 bra 	$L__BB2_10;
	shl.b64 	%rd71, %rd89, 2;
	add.s64 	%rd91, %rd1, %rd71;
	shl.b64 	%rd27, %rd5, 2;
$L__BB2_9:
	.pragma "nounroll";
	ld.global.u32 	%r44, [%rd91];
	add.s32 	%r135, %r44, %r135;
	add.s64 	%rd91, %rd91, %rd27;
	add.s64 	%rd90, %rd90, -1;
	setp.ne.s64 	%p7, %rd90, 0;
	@%p7 bra 	$L__BB2_9;
$L__BB2_10:
	shl.b32 	%r45, %r1, 2;
	mov.u32 	%r46, sPartials;
	add.s32 	%r11, %r46, %r45;
	st.shared.u32 	[%r11], %r135;
	bar.sync 	0;
	mov.u32 	%r12, %nctaid.x;
	setp.ne.s32 	%p8, %r12, 1;
	@%p8 bra 	$L__BB2_14;
	mul.wide.u32 	%rd84, %r2, 4;
	add.s64 	%rd32, %rd2, %rd84;
	setp.gt.u32 	%p25, %r1, 31;
	@%p25 bra 	$L__BB2_37;
	ld.volatile.shared.u32 	%r124, [%r11+8];
	ld.volatile.shared.u32 	%r125, [%r11];
	add.s32 	%r126, %r125, %r124;
	st.volatile.shared.u32 	[%r11], %r126;
	ld.volatile.shared.u32 	%r127, [%r11+4];
	ld.volatile.shared.u32 	%r128, [%r11];
	add.s32 	%r129, %r128, %r127;
	st.volatile.shared.u32 	[%r11], %r129;
	setp.ne.s32 	%p26, %r1, 0;
	@%p26 bra 	$L__BB2_37;
	ld.volatile.shared.u32 	%r130, [sPartials];
	st.global.u32 	[%rd32], %r130;
	bra.uni 	$L__BB2_37;
$L__BB2_14:
	mul.wide.u32 	%rd72, %r2, 4;
	add.s64 	%rd33, %rd3, %rd72;
	setp.gt.u32 	%p9, %r1, 31;
	@%p9 bra 	$L__BB2_17;
	ld.volatile.shared.u32 	%r47, [%r11+8];
	ld.volatile.shared.u32 	%r48, [%r11];
	add.s32 	%r49, %r48, %r47;
	st.volatile.shared.u32 	[%r11], %r49;
	ld.volatile.shared.u32 	%r50, [%r11+4];
	ld.volatile.shared.u32 	%r51, [%r11];
	add.s32 	%r52, %r51, %r50;
	st.volatile.shared.u32 	[%r11], %r52;
	setp.ne.s32 	%p10, %r1, 0;
	@%p10 bra 	$L__BB2_17;
	ld.volatile.shared.u32 	%r53, [sPartials];
	st.global.u32 	[%rd33], %r53;
$L__BB2_17:
	membar.gl;
	setp.ne.s32 	%p11, %r1, 0;
	@%p11 bra 	$L__BB2_19;
	atom.global.add.u32 	%r54, [retirementCount], 1;
	add.s32 	%r55, %r12, -1;
	setp.eq.s32 	%p12, %r54, %r55;
	selp.u16 	%rs1, 1, 0, %p12;
	st.shared.u8 	[_ZZ16reduceSinglePassILj4EEvPiS0_PKijE9lastBlock], %rs1;
$L__BB2_19:
	bar.sync 	0;
	ld.shared.u8 	%rs2, [_ZZ16reduceSinglePassILj4EEvPiS0_PKijE9lastBlock];
	setp.eq.s16 	%p13, %rs2, 0;
	@%p13 bra 	$L__BB2_37;
	setp.ge.u32 	%p14, %r1, %r12;
	mov.b32 	%r144, 0;
	@%p14 bra 	$L__BB2_33;
	cvt.u64.u32 	%rd73, %r12;
	cvt.u64.u32 	%rd95, %r1;
	not.b64 	%rd74, %rd95;
	add.s64 	%rd75, %rd74, %rd73;
	shr.u64 	%rd76, %rd75, 2;
	add.s64 	%rd35, %rd76, 1;
	and.b64  	%rd36, %rd35, 15;
	setp.lt.u64 	%p15, %rd75, 60;
	mov.b32 	%r144, 0;
	@%p15 bra 	$L__BB2_24;
	and.b64  	%rd93, %rd35, 9223372036854775792;
	shl.b64 	%rd77, %rd95, 2;
	add.s64 	%rd78, %rd77, %rd3;
	add.s64 	%rd92, %rd78, 128;
	mov.b32 	%r144, 0;
$L__BB2_23:
	.pragma "nounroll";
	ld.global.u32 	%r60, [%rd92+-128];
	add.s32 	%r61, %r60, %r144;
	ld.global.u32 	%r62, [%rd92+-112];
	add.s32 	%r63, %r62, %r61;
	ld.global.u32 	%r64, [%rd92+-96];
	add.s32 	%r65, %r64, %r63;
	ld.global.u32 	%r66, [%rd92+-80];
	add.s32 	%r67, %r66, %r65;
	ld.global.u32 	%r68, [%rd92+-64];
	add.s32 	%r69, %r68, %r67;
	ld.global.u32 	%r70, [%rd92+-48];
	add.s32 	%r71, %r70, %r69;
	ld.global.u32 	%r72, [%rd92+-32];
	add.s32 	%r73, %r72, %r71;
	ld.global.u32 	%r74, [%rd92+-16];
	add.s32 	%r75, %r74, %r73;
	ld.global.u32 	%r76, [%rd92];
	add.s32 	%r77, %r76, %r75;
	ld.global.u32 	%r78, [%rd92+16];
	add.s32 	%r79, %r78, %r77;
	ld.global.u32 	%r80, [%rd92+32];
	add.s32 	%r81, %r80, %r79;
	ld.global.u32 	%r82, [%rd92+48];
	add.s32 	%r83, %r82, %r81;
	ld.global.u32 	%r84, [%rd92+64];
	add.s32 	%r85, %r84, %r83;
	ld.global.u32 	%r86, [%rd92+80];
	add.s32 	%r87, %r86, %r85;
	ld.global.u32 	%r88, [%rd92+96];
	add.s32 	%r89, %r88, %r87;
	ld.global.u32 	%r90, [%rd92+112];
	add.s32 	%r144, %r90, %r89;
	add.s64 	%rd95, %rd95, 64;
	add.s64 	%rd93, %rd93, -16;
	add.s64 	%rd92, %rd92, 256;
	setp.ne.s64 	%p16, %rd93, 0;
	@%p16 bra 	$L__BB2_23;
$L__BB2_24:
	setp.eq.s64 	%p17, %rd36, 0;
	@%p17 bra 	$L__BB2_33;
	and.b64  	%rd46, %rd35, 7;
	setp.lt.u64 	%p18, %rd36, 8;
	@%p18 bra 	$L__BB2_27;
	shl.b64 	%rd79, %rd95, 2;
	add.s64 	%rd80, %rd3, %rd79;
	ld.global.u32 	%r92, [%rd80];
	add.s32 	%r93, %r92, %r144;
	ld.global.u32 	%r94, [%rd80+16];
	add.s32 	%r95, %r94, %r93;
	ld.global.u32 	%r96, [%rd80+32];
	add.s32 	%r97, %r96, %r95;
	ld.global.u32 	%r98, [%rd80+48];
	add.s32 	%r99, %r98, %r97;
	ld.global.u32 	%r100, [%rd80+64];
	add.s32 	%r101, %r100, %r99;
	ld.global.u32 	%r102, [%rd80+80];
	add.s32 	%r103, %r102, %r101;
	ld.global.u32 	%r104, [%rd80+96];
	add.s32 	%r105, %r104, %r103;
	ld.global.u32 	%r106, [%rd80+112];
	add.s32 	%r144, %r106, %r105;
	add.s64 	%rd95, %rd95, 32;
$L__BB2_27:
	setp.eq.s64 	%p19, %rd46, 0;
	@%p19 bra 	$L__BB2_33;
	and.b64  	%rd49, %rd35, 3;
	setp.lt.u64 	%p20, %rd46, 4;
	@%p20 bra 	$L__BB2_30;
	shl.b64 	%rd81, %rd95, 2;
	add.s64 	%rd82, %rd3, %rd81;
	ld.global.u32 	%r108, [%rd82];
	add.s32 	%r109, %r108, %r144;
	ld.global.u32 	%r110, [%rd82+16];
	add.s32 	%r111, %r110, %r109;
	ld.global.u32 	%r112, [%rd82+32];
	add.s32 	%r113, %r112, %r111;
	ld.global.u32 	%r114, [%rd82+48];
	add.s32 	%r144, %r114, %r113;
	add.s64 	%rd95, %rd95, 16;
$L__BB2_30:
	setp.eq.s64 	%p21, %rd49, 0;
	@%p21 bra 	$L__BB2_33;
	shl.b64 	%rd83, %rd95, 2;
	add.s64 	%rd99, %rd3, %rd83;
	neg.s64 	%rd98, %rd49;
$L__BB2_32:
	.pragma "nounroll";
	ld.global.u32 	%r115, [%rd99];
	add.s32 	%r144, %r115, %r144;
	add.s64 	%rd99, %rd99, 16;
	add.s64 	%rd98, %rd98, 1;
	setp.ne.s64 	%p22, %rd98, 0;
	@%p22 bra 	$L__BB2_32;
$L__BB2_33:
	setp.gt.u32 	%p23, %r1, 31;
	st.shared.u32 	[%r11], %r144;
	bar.sync 	0;
	@%p23 bra 	$L__BB2_36;
	setp.ne.s32 	%p24, %r1, 0;
	ld.volatile.shared.u32 	%r116, [%r11+8];
	ld.volatile.shared.u32 	%r117, [%r11];
	add.s32 	%r118, %r117, %r116;
	st.volatile.shared.u32 	[%r11], %r118;
	ld.volatile.shared.u32 	%r119, [%r11+4];
	ld.volatile.shared.u32 	%r120, [%r11];
	add.s32 	%r121, %r120, %r119;
	st.volatile.shared.u32 	[%r11], %r121;
	@%p24 bra 	$L__BB2_36;
	ld.volatile.shared.u32 	%r122, [sPartials];
	st.global.u32 	[%rd2], %r122;
$L__BB2_36:
	mov.b32 	%r123, 0;
	st.global.u32 	[retirementCount], %r123;
$L__BB2_37:
	ret;

}
	// .globl	_Z16reduceSinglePassILj8EEvPiS0_PKij
.visible .entry _Z16reduceSinglePassILj8EEvPiS0_PKij(
	.param .u64 .ptr .align 1 _Z16reduceSinglePassILj8EEvPiS0_PKij_param_0,
	.param .u64 .ptr .align 1 _Z16reduceSinglePassILj8EEvPiS0_PKij_param_1,
	.param .u64 .ptr .align 1 _Z16reduceSinglePassILj8EEvPiS0_PKij_param_2,
	.param .u32 _Z16reduceSinglePassILj8EEvPiS0_PKij_param_3
)
{
	.reg .pred 	%p<27>;
	.reg .b16 	%rs<3>;
	.reg .b32 	%r<154>;
	.reg .b64 	%rd<100>;
	// demoted variable
	.shared .align 1 .u8 _ZZ16reduceSinglePassILj8EEvPiS0_PKijE9lastBlock;
	ld.param.u64 	%rd58, [_Z16reduceSinglePassILj8EEvPiS0_PKij_param_0];
	ld.param.u64 	%rd59, [_Z16reduceSinglePassILj8EEvPiS0_PKij_param_1];
	ld.param.u64 	%rd60, [_Z16reduceSinglePassILj8EEvPiS0_PKij_param_2];
	ld.param.u32 	%r26, [_Z16reduceSinglePassILj8EEvPiS0_PKij_param_3];
	cvta.to.global.u64 	%rd1, %rd60;
	cvta.to.global.u64 	%rd2, %rd58;
	cvta.to.global.u64 	%rd3, %rd59;
	mov.u32 	%r1, %tid.x;
	mov.u32 	%r2, %ctaid.x;
	shl.b32 	%r28, %r2, 3;
	add.s32 	%r3, %r28, %r1;
	setp.ge.u32 	%p1, %r3, %r26;
	mov.b32 	%r144, 0;
	@%p1 bra 	$L__BB3_10;
	cvt.u64.u32 	%rd61, %r26;
	cvt.u64.u32 	%rd89, %r3;
	mov.u32 	%r29, %nctaid.x;
	shl.b32 	%r30, %r29, 3;
	cvt.u64.u32 	%rd5, %r30;
	add.s64 	%rd62, %rd5, %rd89;
	max.u64 	%rd63, %rd62, %rd61;
	setp.lt.u64 	%p2, %rd62, %rd61;
	selp.u64 	%rd6, 1, 0, %p2;
	add.s64 	%rd64, %rd62, %rd6;
	sub.s64 	%rd7, %rd63, %rd64;
	and.b64  	%rd65, %rd7, -4294967296;
	setp.ne.s64 	%p3, %rd65, 0;
	@%p3 bra 	$L__BB3_3;
	cvt.u32.u64 	%r31, %rd5;
	cvt.u32.u64 	%r32, %rd7;
	div.u32 	%r33, %r32, %r31;
	cvt.u64.u32 	%rd85, %r33;
	bra.uni 	$L__BB3_4;
$L__BB3_3:
	div.u64 	%rd85, %rd7, %rd5;
$L__BB3_4:
	add.s64 	%rd66, %rd85, %rd6;
	add.s64 	%rd11, %rd66, 1;
	and.b64  	%rd90, %rd11, 3;
	setp.lt.u64 	%p4, %rd66, 3;
	mov.b32 	%r144, 0;
	@%p4 bra 	$L__BB3_7;
	and.b64  	%rd86, %rd11, -4;
	shl.b64 	%rd14, %rd5, 2;
	shl.b64 	%rd67, %rd89, 2;
	add.s64 	%rd87, %rd1, %rd67;
	shl.b64 	%rd16, %rd5, 4;
	shl.b64 	%rd17, %rd5, 3;
	mul.lo.s64 	%rd18, %rd5, 12;
	mov.b32 	%r144, 0;
$L__BB3_6:
	ld.global.u32 	%r37, [%rd87];
	add.s32 	%r38, %r37, %r144;
	add.s64 	%rd68, %rd87, %rd14;
	ld.global.u32 	%r39, [%rd68];
	add.s32 	%r40, %r39, %r38;
	add.s64 	%rd69, %rd87, %rd17;
	ld.global.u32 	%r41, [%rd69];
	add.s32 	%r42, %r41, %r40;
	add.s64 	%rd70, %rd87, %rd18;
	ld.global.u32 	%r43, [%rd70];
	add.s32 	%r144, %r43, %r42;
	add.s64 	%rd89, %rd89, %rd14;
	add.s64 	%rd87, %rd87, %rd16;
	add.s64 	%rd86, %rd86, -4;
	setp.ne.s64 	%p5, %rd86, 0;
	@%p5 bra 	$L__BB3_6;
$L__BB3_7:
	setp.eq.s64 	%p6, %rd90, 0;
	@%p6 bra 	$L__BB3_10;
	shl.b64 	%rd71, %rd89, 2;
	add.s64 	%rd91, %rd1, %rd71;
	shl.b64 	%rd27, %rd5, 2;
$L__BB3_9:
	.pragma "nounroll";
	ld.global.u32 	%r44, [%rd91];
	add.s32 	%r144, %r44, %r144;
	add.s64 	%rd91, %rd91, %rd27;
	add.s64 	%rd90, %rd90, -1;
	setp.ne.s64 	%p7, %rd90, 0;
	@%p7 bra 	$L__BB3_9;
$L__BB3_10:
	shl.b32 	%r45, %r1, 2;
	mov.u32 	%r46, sPartials;
	add.s32 	%r11, %r46, %r45;
	st.shared.u32 	[%r11], %r144;
	bar.sync 	0;
	mov.u32 	%r12, %nctaid.x;
	setp.ne.s32 	%p8, %r12, 1;
	@%p8 bra 	$L__BB3_14;
	mul.wide.u32 	%rd84, %r2, 4;
	add.s64 	%rd32, %rd2, %rd84;
	setp.gt.u32 	%p25, %r1, 31;
	@%p25 bra 	$L__BB3_37;
	ld.volatile.shared.u32 	%r130, [%r11+16];
	ld.volatile.shared.u32 	%r131, [%r11];
	add.s32 	%r132, %r131, %r130;
	st.volatile.shared.u32 	[%r11], %r132;
	ld.volatile.shared.u32 	%r133, [%r11+8];
	ld.volatile.shared.u32 	%r134, [%r11];
	add.s32 	%r135, %r134, %r133;
	st.volatile.shared.u32 	[%r11], %r135;
	ld.volatile.shared.u32 	%r136, [%r11+4];
	ld.volatile.shared.u32 	%r137, [%r11];
	add.s32 	%r138, %r137, %r136;
	st.volatile.shared.u32 	[%r11], %r138;
	setp.ne.s32 	%p26, %r1, 0;
	@%p26 bra 	$L__BB3_37;
	ld.volatile.shared.u32 	%r139, [sPartials];
	st.global.u32 	[%rd32], %r139;
	bra.uni 	$L__BB3_37;
$L__BB3_14:
	mul.wide.u32 	%rd72, %r2, 4;
	add.s64 	%rd33, %rd3, %rd72;
	setp.gt.u32 	%p9, %r1, 31;
	@%p9 bra 	$L__BB3_17;
	ld.volatile.shared.u32 	%r47, [%r11+16];
	ld.volatile.shared.u32 	%r48, [%r11];
	add.s32 	%r49, %r48, %r47;
	st.volatile.shared.u32 	[%r11], %r49;
	ld.volatile.shared.u32 	%r50, [%r11+8];
	ld.volatile.shared.u32 	%r51, [%r11];
	add.s32 	%r52, %r51, %r50;
	st.volatile.shared.u32 	[%r11], %r52;
	ld.volatile.shared.u32 	%r53, [%r11+4];
	ld.volatile.shared.u32 	%r54, [%r11];
	add.s32 	%r55, %r54, %r53;
	st.volatile.shared.u32 	[%r11], %r55;
	setp.ne.s32 	%p10, %r1, 0;
	@%p10 bra 	$L__BB3_17;
	ld.volatile.shared.u32 	%r56, [sPartials];
	st.global.u32 	[%rd33], %r56;
$L__BB3_17:
	membar.gl;
	setp.ne.s32 	%p11, %r1, 0;
	@%p11 bra 	$L__BB3_19;
	atom.global.add.u32 	%r57, [retirementCount], 1;
	add.s32 	%r58, %r12, -1;
	setp.eq.s32 	%p12, %r57, %r58;
	selp.u16 	%rs1, 1, 0, %p12;
	st.shared.u8 	[_ZZ16reduceSinglePassILj8EEvPiS0_PKijE9lastBlock], %rs1;
$L__BB3_19:
	bar.sync 	0;
	ld.shared.u8 	%rs2, [_ZZ16reduceSinglePassILj8EEvPiS0_PKijE9lastBlock];
	setp.eq.s16 	%p13, %rs2, 0;
	@%p13 bra 	$L__BB3_37;
	setp.ge.u32 	%p14, %r1, %r12;
	mov.b32 	%r153, 0;
	@%p14 bra 	$L__BB3_33;
	cvt.u64.u32 	%rd73, %r12;
	cvt.u64.u32 	%rd95, %r1;
	not.b64 	%rd74, %rd95;
	add.s64 	%rd75, %rd74, %rd73;
	shr.u64 	%rd76, %rd75, 3;
	add.s64 	%rd35, %rd76, 1;
	and.b64  	%rd36, %rd35, 15;
	setp.lt.u64 	%p15, %rd75, 120;
	mov.b32 	%r153, 0;
	@%p15 bra 	$L__BB3_24;
	and.b64  	%rd93, %rd35, 4611686018427387888;
	shl.b64 	%rd77, %rd95, 2;
	add.s64 	%rd78, %rd77, %rd3;
	add.s64 	%rd92, %rd78, 256;
	mov.b32 	%r153, 0;
$L__BB3_23:
	.pragma "nounroll";
	ld.global.u32 	%r63, [%rd92+-256];
	add.s32 	%r64, %r63, %r153;
	ld.global.u32 	%r65, [%rd92+-224];
	add.s32 	%r66, %r65, %r64;
	ld.global.u32 	%r67, [%rd92+-192];
	add.s32 	%r68, %r67, %r66;
	ld.global.u32 	%r69, [%rd92+-160];
	add.s32 	%r70, %r69, %r68;
	ld.global.u32 	%r71, [%rd92+-128];
	add.s32 	%r72, %r71, %r70;
	ld.global.u32 	%r73, [%rd92+-96];
	add.s32 	%r74, %r73, %r72;
	ld.global.u32 	%r75, [%rd92+-64];
	add.s32 	%r76, %r75, %r74;
	ld.global.u32 	%r77, [%rd92+-32];
	add.s32 	%r78, %r77, %r76;
	ld.global.u32 	%r79, [%rd92];
	add.s32 	%r80, %r79, %r78;
	ld.global.u32 	%r81, [%rd92+32];
	add.s32 	%r82, %r81, %r80;
	ld.global.u32 	%r83, [%rd92+64];
	add.s32 	%r84, %r83, %r82;
	ld.global.u32 	%r85, [%rd92+96];
	add.s32 	%r86, %r85, %r84;
	ld.global.u32 	%r87, [%rd92+128];
	add.s32 	%r88, %r87, %r86;
	ld.global.u32 	%r89, [%rd92+160];
	add.s32 	%r90, %r89, %r88;
	ld.global.u32 	%r91, [%rd92+192];
	add.s32 	%r92, %r91, %r90;
	ld.global.u32 	%r93, [%rd92+224];
	add.s32 	%r153, %r93, %r92;
	add.s64 	%rd95, %rd95, 128;
	add.s64 	%rd93, %rd93, -16;
	add.s64 	%rd92, %rd92, 512;
	setp.ne.s64 	%p16, %rd93, 0;
	@%p16 bra 	$L__BB3_23;
$L__BB3_24:
	setp.eq.s64 	%p17, %rd36, 0;
	@%p17 bra 	$L__BB3_33;
	and.b64  	%rd46, %rd35, 7;
	setp.lt.u64 	%p18, %rd36, 8;
	@%p18 bra 	$L__BB3_27;
	shl.b64 	%rd79, %rd95, 2;
	add.s64 	%rd80, %rd3, %rd79;
	ld.global.u32 	%r95, [%rd80];
	add.s32 	%r96, %r95, %r153;
	ld.global.u32 	%r97, [%rd80+32];
	add.s32 	%r98, %r97, %r96;
	ld.global.u32 	%r99, [%rd80+64];
	add.s32 	%r100, %r99, %r98;
	ld.global.u32 	%r101, [%rd80+96];
	add.s32 	%r102, %r101, %r100;
	ld.global.u32 	%r103, [%rd80+128];
	add.s32 	%r104, %r103, %r102;
	ld.global.u32 	%r105, [%rd80+160];
	add.s32 	%r106, %r105, %r104;
	ld.global.u32 	%r107, [%rd80+192];
	add.s32 	%r108, %r107, %r106;
	ld.global.u32 	%r109, [%rd80+224];
	add.s32 	%r153, %r109, %r108;
	add.s64 	%rd95, %rd95, 64;
$L__BB3_27:
	setp.eq.s64 	%p19, %rd46, 0;
	@%p19 bra 	$L__BB3_33;
	and.b64  	%rd49, %rd35, 3;
	setp.lt.u64 	%p20, %rd46, 4;
	@%p20 bra 	$L__BB3_30;
	shl.b64 	%rd81, %rd95, 2;
	add.s64 	%rd82, %rd3, %rd81;
	ld.global.u32 	%r111, [%rd82];
	add.s32 	%r112, %r111, %r153;
	ld.global.u32 	%r113, [%rd82+32];
	add.s32 	%r114, %r113, %r112;
	ld.global.u32 	%r115, [%rd82+64];
	add.s32 	%r116, %r115, %r114;
	ld.global.u32 	%r117, [%rd82+96];
	add.s32 	%r153, %r117, %r116;
	add.s64 	%rd95, %rd95, 32;
$L__BB3_30:
	setp.eq.s64 	%p21, %rd49, 0;
	@%p21 bra 	$L__BB3_33;
	shl.b64 	%rd83, %rd95, 2;
	add.s64 	%rd99, %rd3, %rd83;
	neg.s64 	%rd98, %rd49;
$L__BB3_32:
	.pragma "nounroll";
	ld.global.u32 	%r118, [%rd99];
	add.s32 	%r153, %r118, %r153;
	add.s64 	%rd99, %rd99, 32;
	add.s64 	%rd98, %rd98, 1;
	setp.ne.s64 	%p22, %rd98, 0;
	@%p22 bra 	$L__BB3_32;
$L__BB3_33:
	setp.gt.u32 	%p23, %r1, 31;
	st.shared.u32 	[%r11], %r153;
	bar.sync 	0;
	@%p23 bra 	$L__BB3_36;
	setp.ne.s32 	%p24, %r1, 0;
	ld.volatile.shared.u32 	%r119, [%r11+16];
	ld.volatile.shared.u32 	%r120, [%r11];
	add.s32 	%r121, %r120, %r119;
	st.volatile.shared.u32 	[%r11], %r121;
	ld.volatile.shared.u32 	%r122, [%r11+8];
	ld.volatile.shared.u32 	%r123, [%r11];
	add.s32 	%r124, %r123, %r122;
	st.volatile.shared.u32 	[%r11], %r124;
	ld.volatile.shared.u32 	%r125, [%r11+4];
	ld.volatile.shared.u32 	%r126, [%r11];
	add.s32 	%r127, %r126, %r125;
	st.volatile.shared.u32 	[%r11], %r127;
	@%p24 bra 	$L__BB3_36;
	ld.volatile.shared.u32 	%r128, [sPartials];
	st.global.u32 	[%rd2], %r128;
$L__BB3_36:
	mov.b32 	%r129, 0;
	st.global.u32 	[retirementCount], %r129;
$L__BB3_37:
	ret;

}
	// .globl	_Z16reduceSinglePassILj16EEvPiS0_PKij
.visible .entry _Z16reduceSinglePassILj16EEvPiS0_PKij(
	.param .u64 .ptr .align 1 _Z16reduceSinglePassILj16EEvPiS0_PKij_param_0,
	.param .u64 .ptr .align 1 _Z16reduceSinglePassILj16EEvPiS0_PKij_param_1,
	.param .u64 .ptr .align 1 _Z16reduceSinglePassILj16EEvPiS0_PKij_param_2,
	.param .u32 _Z16reduceSinglePassILj16EEvPiS0_PKij_param_3
)
{
	.reg .pred 	%p<27>;
	.reg .b16 	%rs<3>;
	.reg .b32 	%r<163>;
	.reg .b64 	%rd<100>;
	// demoted variable
	.shared .align 1 .u8 _ZZ16reduceSinglePassILj16EEvPiS0_PKijE9lastBlock;
	ld.param.u64 	%rd58, [_Z16reduceSinglePassILj16EEvPiS0_PKij_param_0];
	ld.param.u64 	%rd59, [_Z16reduceSinglePassILj16EEvPiS0_PKij_param_1];
	ld.param.u64 	%rd60, [_Z16reduceSinglePassILj16EEvPiS0_PKij_param_2];
	ld.param.u32 	%r26, [_Z16reduceSinglePassILj16EEvPiS0_PKij_param_3];
	cvta.to.global.u64 	%rd1, %rd60;
	cvta.to.global.u64 	%rd2, %rd58;
	cvta.to.global.u64 	%rd3, %rd59;
	mov.u32 	%r1, %tid.x;
	mov.u32 	%r2, %ctaid.x;
	shl.b32 	%r28, %r2, 4;
	add.s32 	%r3, %r28, %r1;
	setp.ge.u32 	%p1, %r3, %r26;
	mov.b32 	%r153, 0;
	@%p1 bra 	$L__BB4_10;
	cvt.u64.u32 	%rd61, %r26;
	cvt.u64.u32 	%rd89, %r3;
	mov.u32 	%r29, %nctaid.x;
	shl.b32 	%r30, %r29, 4;
	cvt.u64.u32 	%rd5, %r30;
	add.s64 	%rd62, %rd5, %rd89;
	max.u64 	%rd63, %rd62, %rd61;
	setp.lt.u64 	%p2, %rd62, %rd61;
	selp.u64 	%rd6, 1, 0, %p2;
	add.s64 	%rd64, %rd62, %rd6;
	sub.s64 	%rd7, %rd63, %rd64;
	and.b64  	%rd65, %rd7, -4294967296;
	setp.ne.s64 	%p3, %rd65, 0;
	@%p3 bra 	$L__BB4_3;
	cvt.u32.u64 	%r31, %rd5;
	cvt.u32.u64 	%r32, %rd7;
	div.u32 	%r33, %r32, %r31;
	cvt.u64.u32 	%rd85, %r33;
	bra.uni 	$L__BB4_4;
$L__BB4_3:
	div.u64 	%rd85, %rd7, %rd5;
$L__BB4_4:
	add.s64 	%rd66, %rd85, %rd6;
	add.s64 	%rd11, %rd66, 1;
	and.b64  	%rd90, %rd11, 3;
	setp.lt.u64 	%p4, %rd66, 3;
	mov.b32 	%r153, 0;
	@%p4 bra 	$L__BB4_7;
	and.b64  	%rd86, %rd11, -4;
	shl.b64 	%rd14, %rd5, 2;
	shl.b64 	%rd67, %rd89, 2;
	add.s64 	%rd87, %rd1, %rd67;
	shl.b64 	%rd16, %rd5, 4;
	shl.b64 	%rd17, %rd5, 3;
	mul.lo.s64 	%rd18, %rd5, 12;
	mov.b32 	%r153, 0;
$L__BB4_6:
	ld.global.u32 	%r37, [%rd87];
	add.s32 	%r38, %r37, %r153;
	add.s64 	%rd68, %rd87, %rd14;
	ld.global.u32 	%r39, [%rd68];
	add.s32 	%r40, %r39, %r38;
	add.s64 	%rd69, %rd87, %rd17;
	ld.global.u32 	%r41, [%rd69];
	add.s32 	%r42, %r41, %r40;
	add.s64 	%rd70, %rd87, %rd18;
	ld.global.u32 	%r43, [%rd70];
	add.s32 	%r153, %r43, %r42;
	add.s64 	%rd89, %rd89, %rd14;
	add.s64 	%rd87, %rd87, %rd16;
	add.s64 	%rd86, %rd86, -4;
	setp.ne.s64 	%p5, %rd86, 0;
	@%p5 bra 	$L__BB4_6;
$L__BB4_7:
	setp.eq.s64 	%p6, %rd90, 0;
	@%p6 bra 	$L__BB4_10;
	shl.b64 	%rd71, %rd89, 2;
	add.s64 	%rd91, %rd1, %rd71;
	shl.b64 	%rd27, %rd5, 2;
$L__BB4_9:
	.pragma "nounroll";
	ld.global.u32 	%r44, [%rd91];
	add.s32 	%r153, %r44, %r153;
	add.s64 	%rd91, %rd91, %rd27;
	add.s64 	%rd90, %rd90, -1;
	setp.ne.s64 	%p7, %rd90, 0;
	@%p7 bra 	$L__BB4_9;
$L__BB4_10:
	shl.b32 	%r45, %r1, 2;
	mov.u32 	%r46, sPartials;
	add.s32 	%r11, %r46, %r45;
	st.shared.u32 	[%r11], %r153;
	bar.sync 	0;
	mov.u32 	%r12, %nctaid.x;
	setp.ne.s32 	%p8, %r12, 1;
	@%p8 bra 	$L__BB4_14;
	mul.wide.u32 	%rd84, %r2, 4;
	add.s64 	%rd32, %rd2, %rd84;
	setp.gt.u32 	%p25, %r1, 31;
	@%p25 bra 	$L__BB4_37;
	ld.volatile.shared.u32 	%r136, [%r11+32];
	ld.volatile.shared.u32 	%r137, [%r11];
	add.s32 	%r138, %r137, %r136;
	st.volatile.shared.u32 	[%r11], %r138;
	ld.volatile.shared.u32 	%r139, [%r11+16];
	ld.volatile.shared.u32 	%r140, [%r11];
	add.s32 	%r141, %r140, %r139;
	st.volatile.shared.u32 	[%r11], %r141;
	ld.volatile.shared.u32 	%r142, [%r11+8];
	ld.volatile.shared.u32 	%r143, [%r11];
	add.s32 	%r144, %r143, %r142;
	st.volatile.shared.u32 	[%r11], %r144;
	ld.volatile.shared.u32 	%r145, [%r11+4];
	ld.volatile.shared.u32 	%r146, [%r11];
	add.s32 	%r147, %r146, %r145;
	st.volatile.shared.u32 	[%r11], %r147;
	setp.ne.s32 	%p26, %r1, 0;
	@%p26 bra 	$L__BB4_37;
	ld.volatile.shared.u32 	%r148, [sPartials];
	st.global.u32 	[%rd32], %r148;
	bra.uni 	$L__BB4_37;
$L__BB4_14:
	mul.wide.u32 	%rd72, %r2, 4;
	add.s64 	%rd33, %rd3, %rd72;
	setp.gt.u32 	%p9, %r1, 31;
	@%p9 bra 	$L__BB4_17;
	ld.volatile.shared.u32 	%r47, [%r11+32];
	ld.volatile.shared.u32 	%r48, [%r11];
	add.s32 	%r49, %r48, %r47;
	st.volatile.shared.u32 	[%r11], %r49;
	ld.volatile.shared.u32 	%r50, [%r11+16];
	ld.volatile.shared.u32 	%r51, [%r11];
	add.s32 	%r52, %r51, %r50;
	st.volatile.shared.u32 	[%r11], %r52;
	ld.volatile.shared.u32 	%r53, [%r11+8];
	ld.volatile.shared.u32 	%r54, [%r11];
	add.s32 	%r55, %r54, %r53;
	st.volatile.shared.u32 	[%r11], %r55;
	ld.volatile.shared.u32 	%r56, [%r11+4];
	ld.volatile.shared.u32 	%r57, [%r11];
	add.s32 	%r58, %r57, %r56;
	st.volatile.shared.u32 	[%r11], %r58;
	setp.ne.s32 	%p10, %r1, 0;
	@%p10 bra 	$L__BB4_17;
	ld.volatile.shared.u32 	%r59, [sPartials];
	st.global.u32 	[%rd33], %r59;
$L__BB4_17:
	membar.gl;
	setp.ne.s32 	%p11, %r1, 0;
	@%p11 bra 	$L__BB4_19;
	atom.global.add.u32 	%r60, [retirementCount], 1;
	add.s32 	%r61, %r12, -1;
	setp.eq.s32 	%p12, %r60, %r61;
	selp.u16 	%rs1, 1, 0, %p12;
	st.shared.u8 	[_ZZ16reduceSinglePassILj16EEvPiS0_PKijE9lastBlock], %rs1;
$L__BB4_19:
	bar.sync 	0;
	ld.shared.u8 	%rs2, [_ZZ16reduceSinglePassILj16EEvPiS0_PKijE9lastBlock];
	setp.eq.s16 	%p13, %rs2, 0;
	@%p13 bra 	$L__BB4_37;
	setp.ge.u32 	%p14, %r1, %r12;
	mov.b32 	%r162, 0;
	@%p14 bra 	$L__BB4_33;
	cvt.u64.u32 	%rd73, %r12;
	cvt.u64.u32 	%rd95, %r1;
	not.b64 	%rd74, %rd95;
	add.s64 	%rd75, %rd74, %rd73;
	shr.u64 	%rd76, %rd75, 4;
	add.s64 	%rd35, %rd76, 1;
	and.b64  	%rd36, %rd35, 15;
	setp.lt.u64 	%p15, %rd75, 240;
	mov.b32 	%r162, 0;
	@%p15 bra 	$L__BB4_24;
	and.b64  	%rd93, %rd35, 2305843009213693936;
	shl.b64 	%rd77, %rd95, 2;
	add.s64 	%rd78, %rd77, %rd3;
	add.s64 	%rd92, %rd78, 512;
	mov.b32 	%r162, 0;
$L__BB4_23:
	.pragma "nounroll";
	ld.global.u32 	%r66, [%rd92+-512];
	add.s32 	%r67, %r66, %r162;
	ld.global.u32 	%r68, [%rd92+-448];
	add.s32 	%r69, %r68, %r67;
	ld.global.u32 	%r70, [%rd92+-384];
	add.s32 	%r71, %r70, %r69;
	ld.global.u32 	%r72, [%rd92+-320];
	add.s32 	%r73, %r72, %r71;
	ld.global.u32 	%r74, [%rd92+-256];
	add.s32 	%r75, %r74, %r73;
	ld.global.u32 	%r76, [%rd92+-192];
	add.s32 	%r77, %r76, %r75;
	ld.global.u32 	%r78, [%rd92+-128];
	add.s32 	%r79, %r78, %r77;
	ld.global.u32 	%r80, [%rd92+-64];
	add.s32 	%r81, %r80, %r79;
	ld.global.u32 	%r82, [%rd92];
	add.s32 	%r83, %r82, %r81;
	ld.global.u32 	%r84, [%rd92+64];
	add.s32 	%r85, %r84, %r83;
	ld.global.u32 	%r86, [%rd92+128];
	add.s32 	%r87, %r86, %r85;
	ld.global.u32 	%r88, [%rd92+192];
	add.s32 	%r89, %r88, %r87;
	ld.global.u32 	%r90, [%rd92+256];
	add.s32 	%r91, %r90, %r89;
	ld.global.u32 	%r92, [%rd92+320];
	add.s32 	%r93, %r92, %r91;
	ld.global.u32 	%r94, [%rd92+384];
	add.s32 	%r95, %r94, %r93;
	ld.global.u32 	%r96, [%rd92+448];
	add.s32 	%r162, %r96, %r95;
	add.s64 	%rd95, %rd95, 256;
	add.s64 	%rd93, %rd93, -16;
	add.s64 	%rd92, %rd92, 1024;
	setp.ne.s64 	%p16, %rd93, 0;
	@%p16 bra 	$L__BB4_23;
$L__BB4_24:
	setp.eq.s64 	%p17, %rd36, 0;
	@%p17 bra 	$L__BB4_33;
	and.b64  	%rd46, %rd35, 7;
	setp.lt.u64 	%p18, %rd36, 8;
	@%p18 bra 	$L__BB4_27;
	shl.b64 	%rd79, %rd95, 2;
	add.s64 	%rd80, %rd3, %rd79;
	ld.global.u32 	%r98, [%rd80];
	add.s32 	%r99, %r98, %r162;
	ld.global.u32 	%r100, [%rd80+64];
	add.s32 	%r101, %r100, %r99;
	ld.global.u32 	%r102, [%rd80+128];
	add.s32 	%r103, %r102, %r101;
	ld.global.u32 	%r104, [%rd80+192];
	add.s32 	%r105, %r104, %r103;
	ld.global.u32 	%r106, [%rd80+256];
	add.s32 	%r107, %r106, %r105;
	ld.global.u32 	%r108, [%rd80+320];
	add.s32 	%r109, %r108, %r107;
	ld.global.u32 	%r110, [%rd80+384];
	add.s32 	%r111, %r110, %r109;
	ld.global.u32 	%r112, [%rd80+448];
	add.s32 	%r162, %r112, %r111;
	add.s64 	%rd95, %rd95, 128;
$L__BB4_27:
	setp.eq.s64 	%p19, %rd46, 0;
	@%p19 bra 	$L__BB4_33;
	and.b64  	%rd49, %rd35, 3;
	setp.lt.u64 	%p20, %rd46, 4;
	@%p20 bra 	$L__BB4_30;
	shl.b64 	%rd81, %rd95, 2;
	add.s64 	%rd82, %rd3, %rd81;
	ld.global.u32 	%r114, [%rd82];
	add.s32 	%r115, %r114, %r162;
	ld.global.u32 	%r116, [%rd82+64];
	add.s32 	%r117, %r116, %r115;
	ld.global.u32 	%r118, [%rd82+128];
	add.s32 	%r119, %r118, %r117;
	ld.global.u32 	%r120, [%rd82+192];
	add.s32 	%r162, %r120, %r119;
	add.s64 	%rd95, %rd95, 64;
$L__BB4_30:
	setp.eq.s64 	%p21, %rd49, 0;
	@%p21 bra 	$L__BB4_33;
	shl.b64 	%rd83, %rd95, 2;
	add.s64 	%rd99, %rd3, %rd83;
	neg.s64 	%rd98, %rd49;
$L__BB4_32:
	.pragma "nounroll";
	ld.global.u32 	%r121, [%rd99];
	add.s32 	%r162, %r121, %r162;
	add.s64 	%rd99, %rd99, 64;
	add.s64 	%rd98, %rd98, 1;
	setp.ne.s64 	%p22, %rd98, 0;
	@%p22 bra 	$L__BB4_32;
$L__BB4_33:
	setp.gt.u32 	%p23, %r1, 31;
	st.shared.u32 	[%r11], %r162;
	bar.sync 	0;
	@%p23 bra 	$L__BB4_36;
	setp.ne.s32 	%p24, %r1, 0;
	ld.volatile.shared.u32 	%r122, [%r11+32];
	ld.volatile.shared.u32 	%r123, [%r11];
	add.s32 	%r124, %r123, %r122;
	st.volatile.shared.u32 	[%r11], %r124;
	ld.volatile.shared.u32 	%r125, [%r11+16];
	ld.volatile.shared.u32 	%r126, [%r11];
	add.s32 	%r127, %r126, %r125;
	st.volatile.shared.u32 	[%r11], %r127;
	ld.volatile.shared.u32 	%r128, [%r11+8];
	ld.volatile.shared.u32 	%r129, [%r11];
	add.s32 	%r130, %r129, %r128;
	st.volatile.shared.u32 	[%r11], %r130;
	ld.volatile.shared.u32 	%r131, [%r11+4];
	ld.volatile.shared.u32 	%r132, [%r11];
	add.s32 	%r133, %r132, %r131;
	st.volatile.shared.u32 	[%r11], %r133;
	@%p24 bra 	$L__BB4_36;
	ld.volatile.shared.u32 	%r134, [sPartials];
	st.global.u32 	[%rd2], %r134;
$L__BB4_36:
	mov.b32 	%r135, 0;
	st.global.u32 	[retirementCount], %r135;
$L__BB4_37:
	ret;

}
	// .globl	_Z16reduceSinglePassILj32EEvPiS0_PKij
.visible .entry _Z16reduceSinglePassILj32EEvPiS0_PKij(
	.param .u64 .ptr .align 1 _Z16reduceSinglePassILj32EEvPiS0_PKij_param_0,
	.param .u64 .ptr .align 1 _Z16reduceSinglePassILj32EEvPiS0_PKij_param_1,
	.param .u64 .ptr .align 1 _Z16reduceSinglePassILj32EEvPiS0_PKij_param_2,
	.param .u32 _Z16reduceSinglePassILj32EEvPiS0_PKij_param_3
)
{
	.reg .pred 	%p<27>;
	.reg .b16 	%rs<3>;
	.reg .b32 	%r<172>;
	.reg .b64 	%rd<100>;
	// demoted variable
	.shared .align 1 .u8 _ZZ16reduceSinglePassILj32EEvPiS0_PKijE9lastBlock;
	ld.param.u64 	%rd58, [_Z16reduceSinglePassILj32EEvPiS0_PKij_param_0];
	ld.param.u64 	%rd59, [_Z16reduceSinglePassILj32EEvPiS0_PKij_param_1];
	ld.param.u64 	%rd60, [_Z16reduceSinglePassILj32EEvPiS0_PKij_param_2];
	ld.param.u32 	%r26, [_Z16reduceSinglePassILj32EEvPiS0_PKij_param_3];
	cvta.to.global.u64 	%rd1, %rd60;
	cvta.to.global.u64 	%rd2, %rd58;
	cvta.to.global.u64 	%rd3, %rd59;
	mov.u32 	%r1, %tid.x;
	mov.u32 	%r2, %ctaid.x;
	shl.b32 	%r28, %r2, 5;
	add.s32 	%r3, %r28, %r1;
	setp.ge.u32 	%p1, %r3, %r26;
	mov.b32 	%r162, 0;
	@%p1 bra 	$L__BB5_10;
	cvt.u64.u32 	%rd61, %r26;
	cvt.u64.u32 	%rd89, %r3;
	mov.u32 	%r29, %nctaid.x;
	shl.b32 	%r30, %r29, 5;
	cvt.u64.u32 	%rd5, %r30;
	add.s64 	%rd62, %rd5, %rd89;
	max.u64 	%rd63, %rd62, %rd61;
	setp.lt.u64 	%p2, %rd62, %rd61;
	selp.u64 	%rd6, 1, 0, %p2;
	add.s64 	%rd64, %rd62, %rd6;
	sub.s64 	%rd7, %rd63, %rd64;
	and.b64  	%rd65, %rd7, -4294967296;
	setp.ne.s64 	%p3, %rd65, 0;
	@%p3 bra 	$L__BB5_3;
	cvt.u32.u64 	%r31, %rd5;
	cvt.u32.u64 	%r32, %rd7;
	div.u32 	%r33, %r32, %r31;
	cvt.u64.u32 	%rd85, %r33;
	bra.uni 	$L__BB5_4;
$L__BB5_3:
	div.u64 	%rd85, %rd7, %rd5;
$L__BB5_4:
	add.s64 	%rd66, %rd85, %rd6;
	add.s64 	%rd11, %rd66, 1;
	and.b64  	%rd90, %rd11, 3;
	setp.lt.u64 	%p4, %rd66, 3;
	mov.b32 	%r162, 0;
	@%p4 bra 	$L__BB5_7;
	and.b64  	%rd86, %rd11, -4;
	shl.b64 	%rd14, %rd5, 2;
	shl.b64 	%rd67, %rd89, 2;
	add.s64 	%rd87, %rd1, %rd67;
	shl.b64 	%rd16, %rd5, 4;
	shl.b64 	%rd17, %rd5, 3;
	mul.lo.s64 	%rd18, %rd5, 12;
	mov.b32 	%r162, 0;
$L__BB5_6:
	ld.global.u32 	%r37, [%rd87];
	add.s32 	%r38, %r37, %r162;
	add.s64 	%rd68, %rd87, %rd14;
	ld.global.u32 	%r39, [%rd68];
	add.s32 	%r40, %r39, %r38;
	add.s64 	%rd69, %rd87, %rd17;
	ld.global.u32 	%r41, [%rd69];
	add.s32 	%r42, %r41, %r40;
	add.s64 	%rd70, %rd87, %rd18;
	ld.global.u32 	%r43, [%rd70];
	add.s32 	%r162, %r43, %r42;
	add.s64 	%rd89, %rd89, %rd14;
	add.s64 	%rd87, %rd87, %rd16;
	add.s64 	%rd86, %rd86, -4;
	setp.ne.s64 	%p5, %rd86, 0;
	@%p5 bra 	$L__BB5_6;
$L__BB5_7:
	setp.eq.s64 	%p6, %rd90, 0;
	@%p6 bra 	$L__BB5_10;
	shl.b64 	%rd71, %rd89, 2;
	add.s64 	%rd91, %rd1, %rd71;
	shl.b64 	%rd27, %rd5, 2;
$L__BB5_9:
	.pragma "nounroll";
	ld.global.u32 	%r44, [%rd91];
	add.s32 	%r162, %r44, %r162;
	add.s64 	%rd91, %rd91, %rd27;
	add.s64 	%rd90, %rd90, -1;
	setp.ne.s64 	%p7, %rd90, 0;
	@%p7 bra 	$L__BB5_9;
$L__BB5_10:
	shl.b32 	%r45, %r1, 2;
	mov.u32 	%r46, sPartials;
	add.s32 	%r11, %r46, %r45;
	st.shared.u32 	[%r11], %r162;
	bar.sync 	0;
	mov.u32 	%r12, %nctaid.x;
	setp.ne.s32 	%p8, %r12, 1;
	@%p8 bra 	$L__BB5_14;
	mul.wide.u32 	%rd84, %r2, 4;
	add.s64 	%rd32, %rd2, %rd84;
	setp.gt.u32 	%p25, %r1, 31;
	@%p25 bra 	$L__BB5_37;
	ld.volatile.shared.u32 	%r142, [%r11+64];
	ld.volatile.shared.u32 	%r143, [%r11];
	add.s32 	%r144, %r143, %r142;
	st.volatile.shared.u32 	[%r11], %r144;
	ld.volatile.shared.u32 	%r145, [%r11+32];
	ld.volatile.shared.u32 	%r146, [%r11];
	add.s32 	%r147, %r146, %r145;
	st.volatile.shared.u32 	[%r11], %r147;
	ld.volatile.shared.u32 	%r148, [%r11+16];
	ld.volatile.shared.u32 	%r149, [%r11];
	add.s32 	%r150, %r149, %r148;
	st.volatile.shared.u32 	[%r11], %r150;
	ld.volatile.shared.u32 	%r151, [%r11+8];
	ld.volatile.shared.u32 	%r152, [%r11];
	add.s32 	%r153, %r152, %r151;
	st.volatile.shared.u32 	[%r11], %r153;
	ld.volatile.shared.u32 	%r154, [%r11+4];
	ld.volatile.shared.u32 	%r155, [%r11];
	add.s32 	%r156, %r155, %r154;
	st.volatile.shared.u32 	[%r11], %r156;
	setp.ne.s32 	%p26, %r1, 0;
	@%p26 bra 	$L__BB5_37;
	ld.volatile.shared.u32 	%r157, [sPartials];
	st.global.u32 	[%rd32], %r157;
	bra.uni 	$L__BB5_37;
$L__BB5_14:
	mul.wide.u32 	%rd72, %r2, 4;
	add.s64 	%rd33, %rd3, %rd72;
	setp.gt.u32 	%p9, %r1, 31;
	@%p9 bra 	$L__BB5_17;
	ld.volatile.shared.u32 	%r47, [%r11+64];
	ld.volatile.shared.u32 	%r48, [%r11];
	add.s32 	%r49, %r48, %r47;
	st.volatile.shared.u32 	[%r11], %r49;
	ld.volatile.shared.u32 	%r50, [%r11+32];
	ld.volatile.shared.u32 	%r51, [%r11];
	add.s32 	%r52, %r51, %r50;
	st.volatile.shared.u32 	[%r11], %r52;
	ld.volatile.shared.u32 	%r53, [%r11+16];
	ld.volatile.shared.u32 	%r54, [%r11];
	add.s32 	%r55, %r54, %r53;
	st.volatile.shared.u32 	[%r11], %r55;
	ld.volatile.shared.u32 	%r56, [%r11+8];
	ld.volatile.shared.u32 	%r57, [%r11];
	add.s32 	%r58, %r57, %r56;
	st.volatile.shared.u32 	[%r11], %r58;
	ld.volatile.shared.u32 	%r59, [%r11+4];
	ld.volatile.shared.u32 	%r60, [%r11];
	add.s32 	%r61, %r60, %r59;
	st.volatile.shared.u32 	[%r11], %r61;
	setp.ne.s32 	%p10, %r1, 0;
	@%p10 bra 	$L__BB5_17;
	ld.volatile.shared.u32 	%r62, [sPartials];
	st.global.u32 	[%rd33], %r62;
$L__BB5_17:
	membar.gl;
	setp.ne.s32 	%p11, %r1, 0;
	@%p11 bra 	$L__BB5_19;
	atom.global.add.u32 	%r63, [retirementCount], 1;
	add.s32 	%r64, %r12, -1;
	setp.eq.s32 	%p12, %r63, %r64;
	selp.u16 	%rs1, 1, 0, %p12;
	st.shared.u8 	[_ZZ16reduceSinglePassILj32EEvPiS0_PKijE9lastBlock], %rs1;
$L__BB5_19:
	bar.sync 	0;
	ld.shared.u8 	%rs2, [_ZZ16reduceSinglePassILj32EEvPiS0_PKijE9lastBlock];
	setp.eq.s16 	%p13, %rs2, 0;
	@%p13 bra 	$L__BB5_37;
	setp.ge.u32 	%p14, %r1, %r12;
	mov.b32 	%r171, 0;
	@%p14 bra 	$L__BB5_33;
	cvt.u64.u32 	%rd73, %r12;
	cvt.u64.u32 	%rd95, %r1;
	not.b64 	%rd74, %rd95;
	add.s64 	%rd75, %rd74, %rd73;
	shr.u64 	%rd76, %rd75, 5;
	add.s64 	%rd35, %rd76, 1;
	and.b64  	%rd36, %rd35, 15;
	setp.lt.u64 	%p15, %rd75, 480;
	mov.b32 	%r171, 0;
	@%p15 bra 	$L__BB5_24;
	and.b64  	%rd93, %rd35, 1152921504606846960;
	shl.b64 	%rd77, %rd95, 2;
	add.s64 	%rd78, %rd77, %rd3;
	add.s64 	%rd92, %rd78, 1024;
	mov.b32 	%r171, 0;
$L__BB5_23:
	.pragma "nounroll";
	ld.global.u32 	%r69, [%rd92+-1024];
	add.s32 	%r70, %r69, %r171;
	ld.global.u32 	%r71, [%rd92+-896];
	add.s32 	%r72, %r71, %r70;
	ld.global.u32 	%r73, [%rd92+-768];
	add.s32 	%r74, %r73, %r72;
	ld.global.u32 	%r75, [%rd92+-640];
	add.s32 	%r76, %r75, %r74;
	ld.global.u32 	%r77, [%rd92+-512];
	add.s32 	%r78, %r77, %r76;
	ld.global.u32 	%r79, [%rd92+-384];
	add.s32 	%r80, %r79, %r78;
	ld.global.u32 	%r81, [%rd92+-256];
	add.s32 	%r82, %r81, %r80;
	ld.global.u32 	%r83, [%rd92+-128];
	add.s32 	%r84, %r83, %r82;
	ld.global.u32 	%r85, [%rd92];
	add.s32 	%r86, %r85, %r84;
	ld.global.u32 	%r87, [%rd92+128];
	add.s32 	%r88, %r87, %r86;
	ld.global.u32 	%r89, [%rd92+256];
	add.s32 	%r90, %r89, %r88;
	ld.global.u32 	%r91, [%rd92+384];
	add.s32 	%r92, %r91, %r90;
	ld.global.u32 	%r93, [%rd92+512];
	add.s32 	%r94, %r93, %r92;
	ld.global.u32 	%r95, [%rd92+640];
	add.s32 	%r96, %r95, %r94;
	ld.global.u32 	%r97, [%rd92+768];
	add.s32 	%r98, %r97, %r96;
	ld.global.u32 	%r99, [%rd92+896];
	add.s32 	%r171, %r99, %r98;
	add.s64 	%rd95, %rd95, 512;
	add.s64 	%rd93, %rd93, -16;
	add.s64 	%rd92, %rd92, 2048;
	setp.ne.s64 	%p16, %rd93, 0;
	@%p16 bra 	$L__BB5_23;
$L__BB5_24:
	setp.eq.s64 	%p17, %rd36, 0;
	@%p17 bra 	$L__BB5_33;
	and.b64  	%rd46, %rd35, 7;
	setp.lt.u64 	%p18, %rd36, 8;
	@%p18 bra 	$L__BB5_27;
	shl.b64 	%rd79, %rd95, 2;
	add.s64 	%rd80, %rd3, %rd79;
	ld.global.u32 	%r101, [%rd80];
	add.s32 	%r102, %r101, %r171;
	ld.global.u32 	%r103, [%rd80+128];
	add.s32 	%r104, %r103, %r102;
	ld.global.u32 	%r105, [%rd80+256];
	add.s32 	%r106, %r105, %r104;
	ld.global.u32 	%r107, [%rd80+384];
	add.s32 	%r108, %r107, %r106;
	ld.global.u32 	%r109, [%rd80+512];
	add.s32 	%r110, %r109, %r108;
	ld.global.u32 	%r111, [%rd80+640];
	add.s32 	%r112, %r111, %r110;
	ld.global.u32 	%r113, [%rd80+768];
	add.s32 	%r114, %r113, %r112;
	ld.global.u32 	%r115, [%rd80+896];
	add.s32 	%r171, %r115, %r114;
	add.s64 	%rd95, %rd95, 256;
$L__BB5_27:
	setp.eq.s64 	%p19, %rd46, 0;
	@%p19 bra 	$L__BB5_33;
	and.b64  	%rd49, %rd35, 3;
	setp.lt.u64 	%p20, %rd46, 4;
	@%p20 bra 	$L__BB5_30;
	shl.b64 	%rd81, %rd95, 2;
	add.s64 	%rd82, %rd3, %rd81;
	ld.global.u32 	%r117, [%rd82];
	add.s32 	%r118, %r117, %r171;
	ld.global.u32 	%r119, [%rd82+128];
	add.s32 	%r120, %r119, %r118;
	ld.global.u32 	%r121, [%rd82+256];
	add.s32 	%r122, %r121, %r120;
	ld.global.u32 	%r123, [%rd82+384];
	add.s32 	%r171, %r123, %r122;
	add.s64 	%rd95, %rd95, 128;
$L__BB5_30:
	setp.eq.s64 	%p21, %rd49, 0;
	@%p21 bra 	$L__BB5_33;
	shl.b64 	%rd83, %rd95, 2;
	add.s64 	%rd99, %rd3, %rd83;
	neg.s64 	%rd98, %rd49;
$L__BB5_32:
	.pragma "nounroll";
	ld.global.u32 	%r124, [%rd99];
	add.s32 	%r171, %r124, %r171;
	add.s64 	%rd99, %rd99, 128;
	add.s64 	%rd98, %rd98, 1;
	setp.ne.s64 	%p22, %rd98, 0;
	@%p22 bra 	$L__BB5_32;
$L__BB5_33:
	setp.gt.u32 	%p23, %r1, 31;
	st.shared.u32 	[%r11], %r171;
	bar.sync 	0;
	@%p23 bra 	$L__BB5_36;
	setp.ne.s32 	%p24, %r1, 0;
	ld.volatile.shared.u32 	%r125, [%r11+64];
	ld.volatile.shared.u32 	%r126, [%r11];
	add.s32 	%r127, %r126, %r125;
	st.volatile.shared.u32 	[%r11], %r127;
	ld.volatile.shared.u32 	%r128, [%r11+32];
	ld.volatile.shared.u32 	%r129, [%r11];
	add.s32 	%r130, %r129, %r128;
	st.volatile.shared.u32 	[%r11], %r130;
	ld.volatile.shared.u32 	%r131, [%r11+16];
	ld.volatile.shared.u32 	%r132, [%r11];
	add.s32 	%r133, %r132, %r131;
	st.volatile.shared.u32 	[%r11], %r133;
	ld.volatile.shared.u32 	%r134, [%r11+8];
	ld.volatile.shared.u32 	%r135, [%r11];
	add.s32 	%r136, %r135, %r134;
	st.volatile.shared.u32 	[%r11], %r136;
	ld.volatile.shared.u32 	%r137, [%r11+4];
	ld.volatile.shared.u32 	%r138, [%r11];
	add.s32 	%r139, %r138, %r137;
	st.volatile.shared.u32 	[%r11], %r139;
	@%p24 bra 	$L__BB5_36;
	ld.volatile.shared.u32 	%r140, [sPartials];
	st.global.u32 	[%rd2], %r140;
$L__BB5_36:
	mov.b32 	%r141, 0;
	st.global.u32 	[retirementCount], %r141;
$L__BB5_37:
	ret;

}
	// .globl	_Z16reduceSinglePassILj64EEvPiS0_PKij
.visible .entry _Z16reduceSinglePassILj64EEvPiS0_PKij(
	.param .u64 .ptr .align 1 _Z16reduceSinglePassILj64EEvPiS0_PKij_param_0,
	.param .u64 .ptr .align 1 _Z16reduceSinglePassILj64EEvPiS0_PKij_param_1,
	.param .u64 .ptr .align 1 _Z16reduceSinglePassILj64EEvPiS0_PKij_param_2,
	.param .u32 _Z16reduceSinglePassILj64EEvPiS0_PKij_param_3
)
{
	.reg .pred 	%p<27>;
	.reg .b16 	%rs<3>;
	.reg .b32 	%r<181>;
	.reg .b64 	%rd<100>;
	// demoted variable
	.shared .align 1 .u8 _ZZ16reduceSinglePassILj64EEvPiS0_PKijE9lastBlock;
	ld.param.u64 	%rd58, [_Z16reduceSinglePassILj64EEvPiS0_PKij_param_0];
	ld.param.u64 	%rd59, [_Z16reduceSinglePassILj64EEvPiS0_PKij_param_1];
	ld.param.u64 	%rd60, [_Z16reduceSinglePassILj64EEvPiS0_PKij_param_2];
	ld.param.u32 	%r26, [_Z16reduceSinglePassILj64EEvPiS0_PKij_param_3];
	cvta.to.global.u64 	%rd1, %rd60;
	cvta.to.global.u64 	%rd2, %rd58;
	cvta.to.global.u64 	%rd3, %rd59;
	mov.u32 	%r1, %tid.x;
	mov.u32 	%r2, %ctaid.x;
	shl.b32 	%r28, %r2, 6;
	add.s32 	%r3, %r28, %r1;
	setp.ge.u32 	%p1, %r3, %r26;
	mov.b32 	%r171, 0;
	@%p1 bra 	$L__BB6_10;
	cvt.u64.u32 	%rd61, %r26;
	cvt.u64.u32 	%rd89, %r3;
	mov.u32 	%r29, %nctaid.x;
	shl.b32 	%r30, %r29, 6;
	cvt.u64.u32 	%rd5, %r30;
	add.s64 	%rd62, %rd5, %rd89;
	max.u64 	%rd63, %rd62, %rd61;
	setp.lt.u64 	%p2, %rd62, %rd61;
	selp.u64 	%rd6, 1, 0, %p2;
	add.s64 	%rd64, %rd62, %rd6;
	sub.s64 	%rd7, %rd63, %rd64;
	and.b64  	%rd65, %rd7, -4294967296;
	setp.ne.s64 	%p3, %rd65, 0;
	@%p3 bra 	$L__BB6_3;
	cvt.u32.u64 	%r31, %rd5;
	cvt.u32.u64 	%r32, %rd7;
	div.u32 	%r33, %r32, %r31;
	cvt.u64.u32 	%rd85, %r33;
	bra.uni 	$L__BB6_4;
$L__BB6_3:
	div.u64 	%rd85, %rd7, %rd5;
$L__BB6_4:
	add.s64 	%rd66, %rd85, %rd6;
	add.s64 	%rd11, %rd66, 1;
	and.b64  	%rd90, %rd11, 3;
	setp.lt.u64 	%p4, %rd66, 3;
	mov.b32 	%r171, 0;
	@%p4 bra 	$L__BB6_7;
	and.b64  	%rd86, %rd11, -4;
	shl.b64 	%rd14, %rd5, 2;
	shl.b64 	%rd67, %rd89, 2;
	add.s64 	%rd87, %rd1, %rd67;
	shl.b64 	%rd16, %rd5, 4;
	shl.b64 	%rd17, %rd5, 3;
	mul.lo.s64 	%rd18, %rd5, 12;
	mov.b32 	%r171, 0;
$L__BB6_6:
	ld.global.u32 	%r37, [%rd87];
	add.s32 	%r38, %r37, %r171;
	add.s64 	%rd68, %rd87, %rd14;
	ld.global.u32 	%r39, [%rd68];
	add.s32 	%r40, %r39, %r38;
	add.s64 	%rd69, %rd87, %rd17;
	ld.global.u32 	%r41, [%rd69];
	add.s32 	%r42, %r41, %r40;
	add.s64 	%rd70, %rd87, %rd18;
	ld.global.u32 	%r43, [%rd70];
	add.s32 	%r171, %r43, %r42;
	add.s64 	%rd89, %rd89, %rd14;
	add.s64 	%rd87, %rd87, %rd16;
	add.s64 	%rd86, %rd86, -4;
	setp.ne.s64 	%p5, %rd86, 0;
	@%p5 bra 	$L__BB6_6;
$L__BB6_7:
	setp.eq.s64 	%p6, %rd90, 0;
	@%p6 bra 	$L__BB6_10;
	shl.b64 	%rd71, %rd89, 2;
	add.s64 	%rd91, %rd1, %rd71;
	shl.b64 	%rd27, %rd5, 2;
$L__BB6_9:
	.pragma "nounroll";
	ld.global.u32 	%r44, [%rd91];
	add.s32 	%r171, %r44, %r171;
	add.s64 	%rd91, %rd91, %rd27;
	add.s64 	%rd90, %rd90, -1;
	setp.ne.s64 	%p7, %rd90, 0;
	@%p7 bra 	$L__BB6_9;
$L__BB6_10:
	shl.b32 	%r45, %r1, 2;
	mov.u32 	%r46, sPartials;
	add.s32 	%r11, %r46, %r45;
	st.shared.u32 	[%r11], %r171;
	bar.sync 	0;
	mov.u32 	%r12, %nctaid.x;
	setp.ne.s32 	%p8, %r12, 1;
	@%p8 bra 	$L__BB6_14;
	mul.wide.u32 	%rd84, %r2, 4;
	add.s64 	%rd32, %rd2, %rd84;
	setp.gt.u32 	%p25, %r1, 31;
	@%p25 bra 	$L__BB6_37;
	ld.volatile.shared.u32 	%r148, [%r11+128];
	ld.volatile.shared.u32 	%r149, [%r11];
	add.s32 	%r150, %r149, %r148;
	st.volatile.shared.u32 	[%r11], %r150;
	ld.volatile.shared.u32 	%r151, [%r11+64];
	ld.volatile.shared.u32 	%r152, [%r11];
	add.s32 	%r153, %r152, %r151;
	st.volatile.shared.u32 	[%r11], %r153;
	ld.volatile.shared.u32 	%r154, [%r11+32];
	ld.volatile.shared.u32 	%r155, [%r11];
	add.s32 	%r156, %r155, %r154;
	st.volatile.shared.u32 	[%r11], %r156;
	ld.volatile.shared.u32 	%r157, [%r11+16];
	ld.volatile.shared.u32 	%r158, [%r11];
	add.s32 	%r159, %r158, %r157;
	st.volatile.shared.u32 	[%r11], %r159;
	ld.volatile.shared.u32 	%r160, [%r11+8];
	ld.volatile.shared.u32 	%r161, [%r11];
	add.s32 	%r162, %r161, %r160;
	st.volatile.shared.u32 	[%r11], %r162;
	ld.volatile.shared.u32 	%r163, [%r11+4];
	ld.volatile.shared.u32 	%r164, [%r11];
	add.s32 	%r165, %r164, %r163;
	st.volatile.shared.u32 	[%r11], %r165;
	setp.ne.s32 	%p26, %r1, 0;
	@%p26 bra 	$L__BB6_37;
	ld.volatile.shared.u32 	%r166, [sPartials];
	st.global.u32 	[%rd32], %r166;
	bra.uni 	$L__BB6_37;
$L__BB6_14:
	mul.wide.u32 	%rd72, %r2, 4;
	add.s64 	%rd33, %rd3, %rd72;
	setp.gt.u32 	%p9, %r1, 31;
	@%p9 bra 	$L__BB6_17;
	ld.volatile.shared.u32 	%r47, [%r11+128];
	ld.volatile.shared.u32 	%r48, [%r11];
	add.s32 	%r49, %r48, %r47;
	st.volatile.shared.u32 	[%r11], %r49;
	ld.volatile.shared.u32 	%r50, [%r11+64];
	ld.volatile.shared.u32 	%r51, [%r11];
	add.s32 	%r52, %r51, %r50;
	st.volatile.shared.u32 	[%r11], %r52;
	ld.volatile.shared.u32 	%r53, [%r11+32];
	ld.volatile.shared.u32 	%r54, [%r11];
	add.s32 	%r55, %r54, %r53;
	st.volatile.shared.u32 	[%r11], %r55;
	ld.volatile.shared.u32 	%r56, [%r11+16];
	ld.volatile.shared.u32 	%r57, [%r11];
	add.s32 	%r58, %r57, %r56;
	st.volatile.shared.u32 	[%r11], %r58;
	ld.volatile.shared.u32 	%r59, [%r11+8];
	ld.volatile.shared.u32 	%r60, [%r11];
	add.s32 	%r61, %r60, %r59;
	st.volatile.shared.u32 	[%r11], %r61;
	ld.volatile.shared.u32 	%r62, [%r11+4];
	ld.volatile.shared.u32 	%r63, [%r11];
	add.s32 	%r64, %r63, %r62;
	st.volatile.shared.u32 	[%r11], %r64;
	setp.ne.s32 	%p10, %r1, 0;
	@%p10 bra 	$L__BB6_17;
	ld.volatile.shared.u32 	%r65, [sPartials];
	st.global.u32 	[%rd33], %r65;
$L__BB6_17:
	membar.gl;
	setp.ne.s32 	%p11, %r1, 0;
	@%p11 bra 	$L__BB6_19;
	atom.global.add.u32 	%r66, [retirementCount], 1;
	add.s32 	%r67, %r12, -1;
	setp.eq.s32 	%p12, %r66, %r67;
	selp.u16 	%rs1, 1, 0, %p12;
	st.shared.u8 	[_ZZ16reduceSinglePassILj64EEvPiS0_PKijE9lastBlock], %rs1;
$L__BB6_19:
	bar.sync 	0;
	ld.shared.u8 	%rs2, [_ZZ16reduceSinglePassILj64EEvPiS0_PKijE9lastBlock];
	setp.eq.s16 	%p13, %rs2, 0;
	@%p13 bra 	$L__BB6_37;
	setp.ge.u32 	%p14, %r1, %r12;
	mov.b32 	%r180, 0;
	@%p14 bra 	$L__BB6_33;
	cvt.u64.u32 	%rd73, %r12;
	cvt.u64.u32 	%rd95, %r1;
	not.b64 	%rd74, %rd95;
	add.s64 	%rd75, %rd74, %rd73;
	shr.u64 	%rd76, %rd75, 6;
	add.s64 	%rd35, %rd76, 1;
	and.b64  	%rd36, %rd35, 15;
	setp.lt.u64 	%p15, %rd75, 960;
	mov.b32 	%r180, 0;
	@%p15 bra 	$L__BB6_24;
	and.b64  	%rd93, %rd35, 576460752303423472;
	shl.b64 	%rd77, %rd95, 2;
	add.s64 	%rd78, %rd77, %rd3;
	add.s64 	%rd92, %rd78, 2048;
	mov.b32 	%r180, 0;
$L__BB6_23:
	.pragma "nounroll";
	ld.global.u32 	%r72, [%rd92+-2048];
	add.s32 	%r73, %r72, %r180;
	ld.global.u32 	%r74, [%rd92+-1792];
	add.s32 	%r75, %r74, %r73;
	ld.global.u32 	%r76, [%rd92+-1536];
	add.s32 	%r77, %r76, %r75;
	ld.global.u32 	%r78, [%rd92+-1280];
	add.s32 	%r79, %r78, %r77;
	ld.global.u32 	%r80, [%rd92+-1024];
	add.s32 	%r81, %r80, %r79;
	ld.global.u32 	%r82, [%rd92+-768];
	add.s32 	%r83, %r82, %r81;
	ld.global.u32 	%r84, [%rd92+-512];
	add.s32 	%r85, %r84, %r83;
	ld.global.u32 	%r86, [%rd92+-256];
	add.s32 	%r87, %r86, %r85;
	ld.global.u32 	%r88, [%rd92];
	add.s32 	%r89, %r88, %r87;
	ld.global.u32 	%r90, [%rd92+256];
	add.s32 	%r91, %r90, %r89;
	ld.global.u32 	%r92, [%rd92+512];
	add.s32 	%r93, %r92, %r91;
	ld.global.u32 	%r94, [%rd92+768];
	add.s32 	%r95, %r94, %r93;
	ld.global.u32 	%r96, [%rd92+1024];
	add.s32 	%r97, %r96, %r95;
	ld.global.u32 	%r98, [%rd92+1280];
	add.s32 	%r99, %r98, %r97;
	ld.global.u32 	%r100, [%rd92+1536];
	add.s32 	%r101, %r100, %r99;
	ld.global.u32 	%r102, [%rd92+1792];
	add.s32 	%r180, %r102, %r101;
	add.s64 	%rd95, %rd95, 1024;
	add.s64 	%rd93, %rd93, -16;
	add.s64 	%rd92, %rd92, 4096;
	setp.ne.s64 	%p16, %rd93, 0;
	@%p16 bra 	$L__BB6_23;
$L__BB6_24:
	setp.eq.s64 	%p17, %rd36, 0;
	@%p17 bra 	$L__BB6_33;
	and.b64  	%rd46, %rd35, 7;
	setp.lt.u64 	%p18, %rd36, 8;
	@%p18 bra 	$L__BB6_27;
	shl.b64 	%rd79, %rd95, 2;
	add.s64 	%rd80, %rd3, %rd79;
	ld.global.u32 	%r104, [%rd80];
	add.s32 	%r105, %r104, %r180;
	ld.global.u32 	%r106, [%rd80+256];
	add.s32 	%r107, %r106, %r105;
	ld.global.u32 	%r108, [%rd80+512];
	add.s32 	%r109, %r108, %r107;
	ld.global.u32 	%r110, [%rd80+768];
	add.s32 	%r111, %r110, %r109;
	ld.global.u32 	%r112, [%rd80+1024];
	add.s32 	%r113, %r112, %r111;
	ld.global.u32 	%r114, [%rd80+1280];
	add.s32 	%r115, %r114, %r113;
	ld.global.u32 	%r116, [%rd80+1536];
	add.s32 	%r117, %r116, %r115;
	ld.global.u32 	%r118, [%rd80+1792];
	add.s32 	%r180, %r118, %r117;
	add.s64 	%rd95, %rd95, 512;
$L__BB6_27:
	setp.eq.s64 	%p19, %rd46, 0;
	@%p19 bra 	$L__BB6_33;
	and.b64  	%rd49, %rd35, 3;
	setp.lt.u64 	%p20, %rd46, 4;
	@%p20 bra 	$L__BB6_30;
	shl.b64 	%rd81, %rd95, 2;
	add.s64 	%rd82, %rd3, %rd81;
	ld.global.u32 	%r120, [%rd82];
	add.s32 	%r121, %r120, %r180;
	ld.global.u32 	%r122, [%rd82+256];
	add.s32 	%r123, %r122, %r121;
	ld.global.u32 	%r124, [%rd82+512];
	add.s32 	%r125, %r124, %r123;
	ld.global.u32 	%r126, [%rd82+768];
	add.s32 	%r180, %r126, %r125;
	add.s64 	%rd95, %rd95, 256;
$L__BB6_30:
	setp.eq.s64 	%p21, %rd49, 0;
	@%p21 bra 	$L__BB6_33;
	shl.b64 	%rd83, %rd95, 2;
	add.s64 	%rd99, %rd3, %rd83;
	neg.s64 	%rd98, %rd49;
$L__BB6_32:
	.pragma "nounroll";
	ld.global.u32 	%r127, [%rd99];
	add.s32 	%r180, %r127, %r180;
	add.s64 	%rd99, %rd99, 256;
	add.s64 	%rd98, %rd98, 1;
	setp.ne.s64 	%p22, %rd98, 0;
	@%p22 bra 	$L__BB6_32;
$L__BB6_33:
	setp.gt.u32 	%p23, %r1, 31;
	st.shared.u32 	[%r11], %r180;
	bar.sync 	0;
	@%p23 bra 	$L__BB6_36;
	setp.ne.s32 	%p24, %r1, 0;
	ld.volatile.shared.u32 	%r128, [%r11+128];
	ld.volatile.shared.u32 	%r129, [%r11];
	add.s32 	%r130, %r129, %r128;
	st.volatile.shared.u32 	[%r11], %r130;
	ld.volatile.shared.u32 	%r131, [%r11+64];
	ld.volatile.shared.u32 	%r132, [%r11];
	add.s32 	%r133, %r132, %r131;
	st.volatile.shared.u32 	[%r11], %r133;
	ld.volatile.shared.u32 	%r134, [%r11+32];
	ld.volatile.shared.u32 	%r135, [%r11];
	add.s32 	%r136, %r135, %r134;
	st.volatile.shared.u32 	[%r11], %r136;
	ld.volatile.shared.u32 	%r137, [%r11+16];
	ld.volatile.shared.u32 	%r138, [%r11];
	add.s32 	%r139, %r138, %r137;
	st.volatile.shared.u32 	[%r11], %r139;
	ld.volatile.shared.u32 	%r140, [%r11+8];
	ld.volatile.shared.u32 	%r141, [%r11];
	add.s32 	%r142, %r141, %r140;
	st.volatile.shared.u32 	[%r11], %r142;
	ld.volatile.shared.u32 	%r143, [%r11+4];
	ld.volatile.shared.u32 	%r144, [%r11];
	add.s32 	%r145, %r144, %r143;
	st.volatile.shared.u32 	[%r11], %r145;
	@%p24 bra 	$L__BB6_36;
	ld.volatile.shared.u32 	%r146, [sPartials];
	st.global.u32 	[%rd2], %r146;
$L__BB6_36:
	mov.b32 	%r147, 0;
	st.global.u32 	[retirementCount], %r147;
$L__BB6_37:
	ret;

}
	// .globl	_Z16reduceSinglePassILj128EEvPiS0_PKij
.visible .entry _Z16reduceSinglePassILj128EEvPiS0_PKij(
	.param .u64 .ptr .align 1 _Z16reduceSinglePassILj128EEvPiS0_PKij_param_0,
	.param .u64 .ptr .align 1 _Z16reduceSinglePassILj128EEvPiS0_PKij_param_1,
	.param .u64 .ptr .align 1 _Z16reduceSinglePassILj128EEvPiS0_PKij_param_2,
	.param .u32 _Z16reduceSinglePassILj128EEvPiS0_PKij_param_3
)
{
	.reg .pred 	%p<30>;
	.reg .b16 	%rs<3>;
	.reg .b32 	%r<190>;
	.reg .b64 	%rd<100>;
	// demoted variable
	.shared .align 1 .u8 _ZZ16reduceSinglePassILj128EEvPiS0_PKijE9lastBlock;
	ld.param.u64 	%rd58, [_Z16reduceSinglePassILj128EEvPiS0_PKij_param_0];
	ld.param.u64 	%rd59, [_Z16reduceSinglePassILj128EEvPiS0_PKij_param_1];
	ld.param.u64 	%rd60, [_Z16reduceSinglePassILj128EEvPiS0_PKij_param_2];
	ld.param.u32 	%r26, [_Z16reduceSinglePassILj128EEvPiS0_PKij_param_3];
	cvta.to.global.u64 	%rd1, %rd60;
	cvta.to.global.u64 	%rd2, %rd58;
	cvta.to.global.u64 	%rd3, %rd59;
	mov.u32 	%r1, %tid.x;
	mov.u32 	%r2, %ctaid.x;
	shl.b32 	%r28, %r2, 7;
	add.s32 	%r3, %r28, %r1;
	setp.ge.u32 	%p1, %r3, %r26;
	mov.b32 	%r180, 0;
	@%p1 bra 	$L__BB7_10;
	cvt.u64.u32 	%rd61, %r26;
	cvt.u64.u32 	%rd89, %r3;
	mov.u32 	%r29, %nctaid.x;
	shl.b32 	%r30, %r29, 7;
	cvt.u64.u32 	%rd5, %r30;
	add.s64 	%rd62, %rd5, %rd89;
	max.u64 	%rd63, %rd62, %rd61;
	setp.lt.u64 	%p2, %rd62, %rd61;
	selp.u64 	%rd6, 1, 0, %p2;
	add.s64 	%rd64, %rd62, %rd6;
	sub.s64 	%rd7, %rd63, %rd64;
	and.b64  	%rd65, %rd7, -4294967296;
	setp.ne.s64 	%p3, %rd65, 0;
	@%p3 bra 	$L__BB7_3;
	cvt.u32.u64 	%r31, %rd5;
	cvt.u32.u64 	%r32, %rd7;
	div.u32 	%r33, %r32, %r31;
	cvt.u64.u32 	%rd85, %r33;
	bra.uni 	$L__BB7_4;
$L__BB7_3:
	div.u64 	%rd85, %rd7, %rd5;
$L__BB7_4:
	add.s64 	%rd66, %rd85, %rd6;
	add.s64 	%rd11, %rd66, 1;
	and.b64  	%rd90, %rd11, 3;
	setp.lt.u64 	%p4, %rd66, 3;
	mov.b32 	%r180, 0;
	@%p4 bra 	$L__BB7_7;
	and.b64  	%rd86, %rd11, -4;
	shl.b64 	%rd14, %rd5, 2;
	shl.b64 	%rd67, %rd89, 2;
	add.s64 	%rd87, %rd1, %rd67;
	shl.b64 	%rd16, %rd5, 4;
	shl.b64 	%rd17, %rd5, 3;
	mul.lo.s64 	%rd18, %rd5, 12;
	mov.b32 	%r180, 0;
$L__BB7_6:
	ld.global.u32 	%r37, [%rd87];
	add.s32 	%r38, %r37, %r180;
	add.s64 	%rd68, %rd87, %rd14;
	ld.global.u32 	%r39, [%rd68];
	add.s32 	%r40, %r39, %r38;
	add.s64 	%rd69, %rd87, %rd17;
	ld.global.u32 	%r41, [%rd69];
	add.s32 	%r42, %r41, %r40;
	add.s64 	%rd70, %rd87, %rd18;
	ld.global.u32 	%r43, [%rd70];
	add.s32 	%r180, %r43, %r42;
	add.s64 	%rd89, %rd89, %rd14;
	add.s64 	%rd87, %rd87, %rd16;
	add.s64 	%rd86, %rd86, -4;
	setp.ne.s64 	%p5, %rd86, 0;
	@%p5 bra 	$L__BB7_6;
$L__BB7_7:
	setp.eq.s64 	%p6, %rd90, 0;
	@%p6 bra 	$L__BB7_10;
	shl.b64 	%rd71, %rd89, 2;
	add.s64 	%rd91, %rd1, %rd71;
	shl.b64 	%rd27, %rd5, 2;
$L__BB7_9:
	.pragma "nounroll";
	ld.global.u32 	%r44, [%rd91];
	add.s32 	%r180, %r44, %r180;
	add.s64 	%rd91, %rd91, %rd27;
	add.s64 	%rd90, %rd90, -1;
	setp.ne.s64 	%p7, %rd90, 0;
	@%p7 bra 	$L__BB7_9;
$L__BB7_10:
	shl.b32 	%r45, %r1, 2;
	mov.u32 	%r46, sPartials;
	add.s32 	%r11, %r46, %r45;
	st.shared.u32 	[%r11], %r180;
	bar.sync 	0;
	mov.u32 	%r12, %nctaid.x;
	setp.ne.s32 	%p8, %r12, 1;
	@%p8 bra 	$L__BB7_16;
	mul.wide.u32 	%rd84, %r2, 4;
	add.s64 	%rd32, %rd2, %rd84;
	setp.gt.u32 	%p27, %r1, 63;
	@%p27 bra 	$L__BB7_13;
	ld.volatile.shared.u32 	%r154, [%r11+256];
	ld.volatile.shared.u32 	%r155, [%r11];
	add.s32 	%r156, %r155, %r154;
	st.volatile.shared.u32 	[%r11], %r156;
$L__BB7_13:
	bar.sync 	0;
	setp.gt.u32 	%p28, %r1, 31;
	@%p28 bra 	$L__BB7_43;
	ld.volatile.shared.u32 	%r157, [%r11+128];
	ld.volatile.shared.u32 	%r158, [%r11];
	add.s32 	%r159, %r158, %r157;
	st.volatile.shared.u32 	[%r11], %r159;
	ld.volatile.shared.u32 	%r160, [%r11+64];
	ld.volatile.shared.u32 	%r161, [%r11];
	add.s32 	%r162, %r161, %r160;
	st.volatile.shared.u32 	[%r11], %r162;
	ld.volatile.shared.u32 	%r163, [%r11+32];
	ld.volatile.shared.u32 	%r164, [%r11];
	add.s32 	%r165, %r164, %r163;
	st.volatile.shared.u32 	[%r11], %r165;
	ld.volatile.shared.u32 	%r166, [%r11+16];
	ld.volatile.shared.u32 	%r167, [%r11];
	add.s32 	%r168, %r167, %r166;
	st.volatile.shared.u32 	[%r11], %r168;
	ld.volatile.shared.u32 	%r169, [%r11+8];
	ld.volatile.shared.u32 	%r170, [%r11];
	add.s32 	%r171, %r170, %r169;
	st.volatile.shared.u32 	[%r11], %r171;
	ld.volatile.shared.u32 	%r172, [%r11+4];
	ld.volatile.shared.u32 	%r173, [%r11];
	add.s32 	%r174, %r173, %r172;
	st.volatile.shared.u32 	[%r11], %r174;
	setp.ne.s32 	%p29, %r1, 0;
	@%p29 bra 	$L__BB7_43;
	ld.volatile.shared.u32 	%r175, [sPartials];
	st.global.u32 	[%rd32], %r175;
	bra.uni 	$L__BB7_43;
$L__BB7_16:
	mul.wide.u32 	%rd72, %r2, 4;
	add.s64 	%rd33, %rd3, %rd72;
	setp.gt.u32 	%p9, %r1, 63;
	@%p9 bra 	$L__BB7_18;
	ld.volatile.shared.u32 	%r47, [%r11+256];
	ld.volatile.shared.u32 	%r48, [%r11];
	add.s32 	%r49, %r48, %r47;
	st.volatile.shared.u32 	[%r11], %r49;
$L__BB7_18:
	bar.sync 	0;
	setp.gt.u32 	%p10, %r1, 31;
	@%p10 bra 	$L__BB7_21;
	ld.volatile.shared.u32 	%r50, [%r11+128];
	ld.volatile.shared.u32 	%r51, [%r11];
	add.s32 	%r52, %r51, %r50;
	st.volatile.shared.u32 	[%r11], %r52;
	ld.volatile.shared.u32 	%r53, [%r11+64];
	ld.volatile.shared.u32 	%r54, [%r11];
	add.s32 	%r55, %r54, %r53;
	st.volatile.shared.u32 	[%r11], %r55;
	ld.volatile.shared.u32 	%r56, [%r11+32];
	ld.volatile.shared.u32 	%r57, [%r11];
	add.s32 	%r58, %r57, %r56;
	st.volatile.shared.u32 	[%r11], %r58;
	ld.volatile.shared.u32 	%r59, [%r11+16];
	ld.volatile.shared.u32 	%r60, [%r11];
	add.s32 	%r61, %r60, %r59;
	st.volatile.shared.u32 	[%r11], %r61;
	ld.volatile.shared.u32 	%r62, [%r11+8];
	ld.volatile.shared.u32 	%r63, [%r11];
	add.s32 	%r64, %r63, %r62;
	st.volatile.shared.u32 	[%r11], %r64;
	ld.volatile.shared.u32 	%r65, [%r11+4];
	ld.volatile.shared.u32 	%r66, [%r11];
	add.s32 	%r67, %r66, %r65;
	st.volatile.shared.u32 	[%r11], %r67;
	setp.ne.s32 	%p11, %r1, 0;
	@%p11 bra 	$L__BB7_21;
	ld.volatile.shared.u32 	%r68, [sPartials];
	st.global.u32 	[%rd33], %r68;
$L__BB7_21:
	membar.gl;
	setp.ne.s32 	%p12, %r1, 0;
	@%p12 bra 	$L__BB7_23;
	atom.global.add.u32 	%r69, [retirementCount], 1;
	add.s32 	%r70, %r12, -1;
	setp.eq.s32 	%p13, %r69, %r70;
	selp.u16 	%rs1, 1, 0, %p13;
	st.shared.u8 	[_ZZ16reduceSinglePassILj128EEvPiS0_PKijE9lastBlock], %rs1;
$L__BB7_23:
	bar.sync 	0;
	ld.shared.u8 	%rs2, [_ZZ16reduceSinglePassILj128EEvPiS0_PKijE9lastBlock];
	setp.eq.s16 	%p14, %rs2, 0;
	@%p14 bra 	$L__BB7_43;
	setp.ge.u32 	%p15, %r1, %r12;
	mov.b32 	%r189, 0;
	@%p15 bra 	$L__BB7_37;
	cvt.u64.u32 	%rd73, %r12;
	cvt.u64.u32 	%rd95, %r1;
	not.b64 	%rd74, %rd95;
	add.s64 	%rd75, %rd74, %rd73;
	shr.u64 	%rd76, %rd75, 7;
	add.s64 	%rd35, %rd76, 1;
	and.b64  	%rd36, %rd35, 15;
	setp.lt.u64 	%p16, %rd75, 1920;
	mov.b32 	%r189, 0;
	@%p16 bra 	$L__BB7_28;
	and.b64  	%rd93, %rd35, 288230376151711728;
	shl.b64 	%rd77, %rd95, 2;
	add.s64 	%rd78, %rd77, %rd3;
	add.s64 	%rd92, %rd78, 4096;
	mov.b32 	%r189, 0;
$L__BB7_27:
	.pragma "nounroll";
	ld.global.u32 	%r75, [%rd92+-4096];
	add.s32 	%r76, %r75, %r189;
	ld.global.u32 	%r77, [%rd92+-3584];
	add.s32 	%r78, %r77, %r76;
	ld.global.u32 	%r79, [%rd92+-3072];
	add.s32 	%r80, %r79, %r78;
	ld.global.u32 	%r81, [%rd92+-2560];
	add.s32 	%r82, %r81, %r80;
	ld.global.u32 	%r83, [%rd92+-2048];
	add.s32 	%r84, %r83, %r82;
	ld.global.u32 	%r85, [%rd92+-1536];
	add.s32 	%r86, %r85, %r84;
	ld.global.u32 	%r87, [%rd92+-1024];
	add.s32 	%r88, %r87, %r86;
	ld.global.u32 	%r89, [%rd92+-512];
	add.s32 	%r90, %r89, %r88;
	ld.global.u32 	%r91, [%rd92];
	add.s32 	%r92, %r91, %r90;
	ld.global.u32 	%r93, [%rd92+512];
	add.s32 	%r94, %r93, %r92;
	ld.global.u32 	%r95, [%rd92+1024];
	add.s32 	%r96, %r95, %r94;
	ld.global.u32 	%r97, [%rd92+1536];
	add.s32 	%r98, %r97, %r96;
	ld.global.u32 	%r99, [%rd92+2048];
	add.s32 	%r100, %r99, %r98;
	ld.global.u32 	%r101, [%rd92+2560];
	add.s32 	%r102, %r101, %r100;
	ld.global.u32 	%r103, [%rd92+3072];
	add.s32 	%r104, %r103, %r102;
	ld.global.u32 	%r105, [%rd92+3584];
	add.s32 	%r189, %r105, %r104;
	add.s64 	%rd95, %rd95, 2048;
	add.s64 	%rd93, %rd93, -16;
	add.s64 	%rd92, %rd92, 8192;
	setp.ne.s64 	%p17, %rd93, 0;
	@%p17 bra 	$L__BB7_27;
$L__BB7_28:
	setp.eq.s64 	%p18, %rd36, 0;
	@%p18 bra 	$L__BB7_37;
	and.b64  	%rd46, %rd35, 7;
	setp.lt.u64 	%p19, %rd36, 8;
	@%p19 bra 	$L__BB7_31;
	shl.b64 	%rd79, %rd95, 2;
	add.s64 	%rd80, %rd3, %rd79;
	ld.global.u32 	%r107, [%rd80];
	add.s32 	%r108, %r107, %r189;
	ld.global.u32 	%r109, [%rd80+512];
	add.s32 	%r110, %r109, %r108;
	ld.global.u32 	%r111, [%rd80+1024];
	add.s32 	%r112, %r111, %r110;
	ld.global.u32 	%r113, [%rd80+1536];
	add.s32 	%r114, %r113, %r112;
	ld.global.u32 	%r115, [%rd80+2048];
	add.s32 	%r116, %r115, %r114;
	ld.global.u32 	%r117, [%rd80+2560];
	add.s32 	%r118, %r117, %r116;
	ld.global.u32 	%r119, [%rd80+3072];
	add.s32 	%r120, %r119, %r118;
	ld.global.u32 	%r121, [%rd80+3584];
	add.s32 	%r189, %r121, %r120;
	add.s64 	%rd95, %rd95, 1024;
$L__BB7_31:
	setp.eq.s64 	%p20, %rd46, 0;
	@%p20 bra 	$L__BB7_37;
	and.b64  	%rd49, %rd35, 3;
	setp.lt.u64 	%p21, %rd46, 4;
	@%p21 bra 	$L__BB7_34;
	shl.b64 	%rd81, %rd95, 2;
	add.s64 	%rd82, %rd3, %rd81;
	ld.global.u32 	%r123, [%rd82];
	add.s32 	%r124, %r123, %r189;
	ld.global.u32 	%r125, [%rd82+512];
	add.s32 	%r126, %r125, %r124;
	ld.global.u32 	%r127, [%rd82+1024];
	add.s32 	%r128, %r127, %r126;
	ld.global.u32 	%r129, [%rd82+1536];
	add.s32 	%r189, %r129, %r128;
	add.s64 	%rd95, %rd95, 512;
$L__BB7_34:
	setp.eq.s64 	%p22, %rd49, 0;
	@%p22 bra 	$L__BB7_37;
	shl.b64 	%rd83, %rd95, 2;
	add.s64 	%rd99, %rd3, %rd83;
	neg.s64 	%rd98, %rd49;
$L__BB7_36:
	.pragma "nounroll";
	ld.global.u32 	%r130, [%rd99];
	add.s32 	%r189, %r130, %r189;
	add.s64 	%rd99, %rd99, 512;
	add.s64 	%rd98, %rd98, 1;
	setp.ne.s64 	%p23, %rd98, 0;
	@%p23 bra 	$L__BB7_36;
$L__BB7_37:
	setp.gt.u32 	%p24, %r1, 63;
	st.shared.u32 	[%r11], %r189;
	bar.sync 	0;
	@%p24 bra 	$L__BB7_39;
	ld.volatile.shared.u32 	%r131, [%r11+256];
	ld.volatile.shared.u32 	%r132, [%r11];
	add.s32 	%r133, %r132, %r131;
	st.volatile.shared.u32 	[%r11], %r133;
$L__BB7_39:
	setp.gt.u32 	%p25, %r1, 31;
	bar.sync 	0;
	@%p25 bra 	$L__BB7_42;
	setp.ne.s32 	%p26, %r1, 0;
	ld.volatile.shared.u32 	%r134, [%r11+128];
	ld.volatile.shared.u32 	%r135, [%r11];
	add.s32 	%r136, %r135, %r134;
	st.volatile.shared.u32 	[%r11], %r136;
	ld.volatile.shared.u32 	%r137, [%r11+64];
	ld.volatile.shared.u32 	%r138, [%r11];
	add.s32 	%r139, %r138, %r137;
	st.volatile.shared.u32 	[%r11], %r139;
	ld.volatile.shared.u32 	%r140, [%r11+32];
	ld.volatile.shared.u32 	%r141, [%r11];
	add.s32 	%r142, %r141, %r140;
	st.volatile.shared.u32 	[%r11], %r142;
	ld.volatile.shared.u32 	%r143, [%r11+16];
	ld.volatile.shared.u32 	%r144, [%r11];
	add.s32 	%r145, %r144, %r143;
	st.volatile.shared.u32 	[%r11], %r145;
	ld.volatile.shared.u32 	%r146, [%r11+8];
	ld.volatile.shared.u32 	%r147, [%r11];
	add.s32 	%r148, %r147, %r146;
	st.volatile.shared.u32 	[%r11], %r148;
	ld.volatile.shared.u32 	%r149, [%r11+4];
	ld.volatile.shared.u32 	%r150, [%r11];
	add.s32 	%r151, %r150, %r149;
	st.volatile.shared.u32 	[%r11], %r151;
	@%p26 bra 	$L__BB7_42;
	ld.volatile.shared.u32 	%r152, [sPartials];
	st.global.u32 	[%rd2], %r152;
$L__BB7_42:
	mov.b32 	%r153, 0;
	st.global.u32 	[retirementCount], %r153;
$L__BB7_43:
	ret;

}
	// .globl	_Z16reduceSinglePassILj256EEvPiS0_PKij
.visible .entry _Z16reduceSinglePassILj256EEvPiS0_PKij(
	.param .u64 .ptr .align 1 _Z16reduceSinglePassILj256EEvPiS0_PKij_param_0,
	.param .u64 .ptr .align 1 _Z16reduceSinglePassILj256EEvPiS0_PKij_param_1,
	.param .u64 .ptr .align 1 _Z16reduceSinglePassILj256EEvPiS0_PKij_param_2,
	.param .u32 _Z16reduceSinglePassILj256EEvPiS0_PKij_param_3
)
{
	.reg .pred 	%p<33>;
	.reg .b16 	%rs<3>;
	.reg .b32 	%r<199>;
	.reg .b64 	%rd<100>;
	// demoted variable
	.shared .align 1 .u8 _ZZ16reduceSinglePassILj256EEvPiS0_PKijE9lastBlock;
	ld.param.u64 	%rd58, [_Z16reduceSinglePassILj256EEvPiS0_PKij_param_0];
	ld.param.u64 	%rd59, [_Z16reduceSinglePassILj256EEvPiS0_PKij_param_1];
	ld.param.u64 	%rd60, [_Z16reduceSinglePassILj256EEvPiS0_PKij_param_2];
	ld.param.u32 	%r26, [_Z16reduceSinglePassILj256EEvPiS0_PKij_param_3];
	cvta.to.global.u64 	%rd1, %rd60;
	cvta.to.global.u64 	%rd2, %rd58;
	cvta.to.global.u64 	%rd3, %rd59;
	mov.u32 	%r1, %tid.x;
	mov.u32 	%r2, %ctaid.x;
	shl.b32 	%r28, %r2, 8;
	add.s32 	%r3, %r28, %r1;
	setp.ge.u32 	%p1, %r3, %r26;
	mov.b32 	%r189, 0;
	@%p1 bra 	$L__BB8_10;
	cvt.u64.u32 	%rd61, %r26;
	cvt.u64.u32 	%rd89, %r3;
	mov.u32 	%r29, %nctaid.x;
	shl.b32 	%r30, %r29, 8;
	cvt.u64.u32 	%rd5, %r30;
	add.s64 	%rd62, %rd5, %rd89;
	max.u64 	%rd63, %rd62, %rd61;
	setp.lt.u64 	%p2, %rd62, %rd61;
	selp.u64 	%rd6, 1, 0, %p2;
	add.s64 	%rd64, %rd62, %rd6;
	sub.s64 	%rd7, %rd63, %rd64;
	and.b64  	%rd65, %rd7, -4294967296;
	setp.ne.s64 	%p3, %rd65, 0;
	@%p3 bra 	$L__BB8_3;
	cvt.u32.u64 	%r31, %rd5;
	cvt.u32.u64 	%r32, %rd7;
	div.u32 	%r33, %r32, %r31;
	cvt.u64.u32 	%rd85, %r33;
	bra.uni 	$L__BB8_4;
$L__BB8_3:
	div.u64 	%rd85, %rd7, %rd5;
$L__BB8_4:
	add.s64 	%rd66, %rd85, %rd6;
	add.s64 	%rd11, %rd66, 1;
	and.b64  	%rd90, %rd11, 3;
	setp.lt.u64 	%p4, %rd66, 3;
	mov.b32 	%r189, 0;
	@%p4 bra 	$L__BB8_7;
	and.b64  	%rd86, %rd11, -4;
	shl.b64 	%rd14, %rd5, 2;
	shl.b64 	%rd67, %rd89, 2;
	add.s64 	%rd87, %rd1, %rd67;
	shl.b64 	%rd16, %rd5, 4;
	shl.b64 	%rd17, %rd5, 3;
	mul.lo.s64 	%rd18, %rd5, 12;
	mov.b32 	%r189, 0;
$L__BB8_6:
	ld.global.u32 	%r37, [%rd87];
	add.s32 	%r38, %r37, %r189;
	add.s64 	%rd68, %rd87, %rd14;
	ld.global.u32 	%r39, [%rd68];
	add.s32 	%r40, %r39, %r38;
	add.s64 	%rd69, %rd87, %rd17;
	ld.global.u32 	%r41, [%rd69];
	add.s32 	%r42, %r41, %r40;
	add.s64 	%rd70, %rd87, %rd18;
	ld.global.u32 	%r43, [%rd70];
	add.s32 	%r189, %r43, %r42;
	add.s64 	%rd89, %rd89, %rd14;
	add.s64 	%rd87, %rd87, %rd16;
	add.s64 	%rd86, %rd86, -4;
	setp.ne.s64 	%p5, %rd86, 0;
	@%p5 bra 	$L__BB8_6;
$L__BB8_7:
	setp.eq.s64 	%p6, %rd90, 0;
	@%p6 bra 	$L__BB8_10;
	shl.b64 	%rd71, %rd89, 2;
	add.s64 	%rd91, %rd1, %rd71;
	shl.b64 	%rd27, %rd5, 2;
$L__BB8_9:
	.pragma "nounroll";
	ld.global.u32 	%r44, [%rd91];
	add.s32 	%r189, %r44, %r189;
	add.s64 	%rd91, %rd91, %rd27;
	add.s64 	%rd90, %rd90, -1;
	setp.ne.s64 	%p7, %rd90, 0;
	@%p7 bra 	$L__BB8_9;
$L__BB8_10:
	shl.b32 	%r45, %r1, 2;
	mov.u32 	%r46, sPartials;
	add.s32 	%r11, %r46, %r45;
	st.shared.u32 	[%r11], %r189;
	bar.sync 	0;
	mov.u32 	%r12, %nctaid.x;
	setp.ne.s32 	%p8, %r12, 1;
	@%p8 bra 	$L__BB8_18;
	mul.wide.u32 	%rd84, %r2, 4;
	add.s64 	%rd32, %rd2, %rd84;
	setp.gt.u32 	%p29, %r1, 127;
	@%p29 bra 	$L__BB8_13;
	ld.volatile.shared.u32 	%r160, [%r11+512];
	ld.volatile.shared.u32 	%r161, [%r11];
	add.s32 	%r162, %r161, %r160;
	st.volatile.shared.u32 	[%r11], %r162;
$L__BB8_13:
	bar.sync 	0;
	setp.gt.u32 	%p30, %r1, 63;
	@%p30 bra 	$L__BB8_15;
	ld.volatile.shared.u32 	%r163, [%r11+256];
	ld.volatile.shared.u32 	%r164, [%r11];
	add.s32 	%r165, %r164, %r163;
	st.volatile.shared.u32 	[%r11], %r165;
$L__BB8_15:
	bar.sync 	0;
	setp.gt.u32 	%p31, %r1, 31;
	@%p31 bra 	$L__BB8_49;
	ld.volatile.shared.u32 	%r166, [%r11+128];
	ld.volatile.shared.u32 	%r167, [%r11];
	add.s32 	%r168, %r167, %r166;
	st.volatile.shared.u32 	[%r11], %r168;
	ld.volatile.shared.u32 	%r169, [%r11+64];
	ld.volatile.shared.u32 	%r170, [%r11];
	add.s32 	%r171, %r170, %r169;
	st.volatile.shared.u32 	[%r11], %r171;
	ld.volatile.shared.u32 	%r172, [%r11+32];
	ld.volatile.shared.u32 	%r173, [%r11];
	add.s32 	%r174, %r173, %r172;
	st.volatile.shared.u32 	[%r11], %r174;
	ld.volatile.shared.u32 	%r175, [%r11+16];
	ld.volatile.shared.u32 	%r176, [%r11];
	add.s32 	%r177, %r176, %r175;
	st.volatile.shared.u32 	[%r11], %r177;
	ld.volatile.shared.u32 	%r178, [%r11+8];
	ld.volatile.shared.u32 	%r179, [%r11];
	add.s32 	%r180, %r179, %r178;
	st.volatile.shared.u32 	[%r11], %r180;
	ld.volatile.shared.u32 	%r181, [%r11+4];
	ld.volatile.shared.u32 	%r182, [%r11];
	add.s32 	%r183, %r182, %r181;
	st.volatile.shared.u32 	[%r11], %r183;
	setp.ne.s32 	%p32, %r1, 0;
	@%p32 bra 	$L__BB8_49;
	ld.volatile.shared.u32 	%r184, [sPartials];
	st.global.u32 	[%rd32], %r184;
	bra.uni 	$L__BB8_49;
$L__BB8_18:
	mul.wide.u32 	%rd72, %r2, 4;
	add.s64 	%rd33, %rd3, %rd72;
	setp.gt.u32 	%p9, %r1, 127;
	@%p9 bra 	$L__BB8_20;
	ld.volatile.shared.u32 	%r47, [%r11+512];
	ld.volatile.shared.u32 	%r48, [%r11];
	add.s32 	%r49, %r48, %r47;
	st.volatile.shared.u32 	[%r11], %r49;
$L__BB8_20:
	bar.sync 	0;
	setp.gt.u32 	%p10, %r1, 63;
	@%p10 bra 	$L__BB8_22;
	ld.volatile.shared.u32 	%r50, [%r11+256];
	ld.volatile.shared.u32 	%r51, [%r11];
	add.s32 	%r52, %r51, %r50;
	st.volatile.shared.u32 	[%r11], %r52;
$L__BB8_22:
	bar.sync 	0;
	setp.gt.u32 	%p11, %r1, 31;
	@%p11 bra 	$L__BB8_25;
	ld.volatile.shared.u32 	%r53, [%r11+128];
	ld.volatile.shared.u32 	%r54, [%r11];
	add.s32 	%r55, %r54, %r53;
	st.volatile.shared.u32 	[%r11], %r55;
	ld.volatile.shared.u32 	%r56, [%r11+64];
	ld.volatile.shared.u32 	%r57, [%r11];
	add.s32 	%r58, %r57, %r56;
	st.volatile.shared.u32 	[%r11], %r58;
	ld.volatile.shared.u32 	%r59, [%r11+32];
	ld.volatile.shared.u32 	%r60, [%r11];
	add.s32 	%r61, %r60, %r59;
	st.volatile.shared.u32 	[%r11], %r61;
	ld.volatile.shared.u32 	%r62, [%r11+16];
	ld.volatile.shared.u32 	%r63, [%r11];
	add.s32 	%r64, %r63, %r62;
	st.volatile.shared.u32 	[%r11], %r64;
	ld.volatile.shared.u32 	%r65, [%r11+8];
	ld.volatile.shared.u32 	%r66, [%r11];
	add.s32 	%r67, %r66, %r65;
	st.volatile.shared.u32 	[%r11], %r67;
	ld.volatile.shared.u32 	%r68, [%r11+4];
	ld.volatile.shared.u32 	%r69, [%r11];
	add.s32 	%r70, %r69, %r68;
	st.volatile.shared.u32 	[%r11], %r70;
	setp.ne.s32 	%p12, %r1, 0;
	@%p12 bra 	$L__BB8_25;
	ld.volatile.shared.u32 	%r71, [sPartials];
	st.global.u32 	[%rd33], %r71;
$L__BB8_25:
	membar.gl;
	setp.ne.s32 	%p13, %r1, 0;
	@%p13 bra 	$L__BB8_27;
	atom.global.add.u32 	%r72, [retirementCount], 1;
	add.s32 	%r73, %r12, -1;
	setp.eq.s32 	%p14, %r72, %r73;
	selp.u16 	%rs1, 1, 0, %p14;
	st.shared.u8 	[_ZZ16reduceSinglePassILj256EEvPiS0_PKijE9lastBlock], %rs1;
$L__BB8_27:
	bar.sync 	0;
	ld.shared.u8 	%rs2, [_ZZ16reduceSinglePassILj256EEvPiS0_PKijE9lastBlock];
	setp.eq.s16 	%p15, %rs2, 0;
	@%p15 bra 	$L__BB8_49;
	setp.ge.u32 	%p16, %r1, %r12;
	mov.b32 	%r198, 0;
	@%p16 bra 	$L__BB8_41;
	cvt.u64.u32 	%rd73, %r12;
	cvt.u64.u32 	%rd95, %r1;
	not.b64 	%rd74, %rd95;
	add.s64 	%rd75, %rd74, %rd73;
	shr.u64 	%rd76, %rd75, 8;
	add.s64 	%rd35, %rd76, 1;
	and.b64  	%rd36, %rd35, 15;
	setp.lt.u64 	%p17, %rd75, 3840;
	mov.b32 	%r198, 0;
	@%p17 bra 	$L__BB8_32;
	and.b64  	%rd93, %rd35, 144115188075855856;
	shl.b64 	%rd77, %rd95, 2;
	add.s64 	%rd78, %rd77, %rd3;
	add.s64 	%rd92, %rd78, 8192;
	mov.b32 	%r198, 0;
$L__BB8_31:
	.pragma "nounroll";
	ld.global.u32 	%r78, [%rd92+-8192];
	add.s32 	%r79, %r78, %r198;
	ld.global.u32 	%r80, [%rd92+-7168];
	add.s32 	%r81, %r80, %r79;
	ld.global.u32 	%r82, [%rd92+-6144];
	add.s32 	%r83, %r82, %r81;
	ld.global.u32 	%r84, [%rd92+-5120];
	add.s32 	%r85, %r84, %r83;
	ld.global.u32 	%r86, [%rd92+-4096];
	add.s32 	%r87, %r86, %r85;
	ld.global.u32 	%r88, [%rd92+-3072];
	add.s32 	%r89, %r88, %r87;
	ld.global.u32 	%r90, [%rd92+-2048];
	add.s32 	%r91, %r90, %r89;
	ld.global.u32 	%r92, [%rd92+-1024];
	add.s32 	%r93, %r92, %r91;
	ld.global.u32 	%r94, [%rd92];
	add.s32 	%r95, %r94, %r93;
	ld.global.u32 	%r96, [%rd92+1024];
	add.s32 	%r97, %r96, %r95;
	ld.global.u32 	%r98, [%rd92+2048];
	add.s32 	%r99, %r98, %r97;
	ld.global.u32 	%r100, [%rd92+3072];
	add.s32 	%r101, %r100, %r99;
	ld.global.u32 	%r102, [%rd92+4096];
	add.s32 	%r103, %r102, %r101;
	ld.global.u32 	%r104, [%rd92+5120];
	add.s32 	%r105, %r104, %r103;
	ld.global.u32 	%r106, [%rd92+6144];
	add.s32 	%r107, %r106, %r105;
	ld.global.u32 	%r108, [%rd92+7168];
	add.s32 	%r198, %r108, %r107;
	add.s64 	%rd95, %rd95, 4096;
	add.s64 	%rd93, %rd93, -16;
	add.s64 	%rd92, %rd92, 16384;
	setp.ne.s64 	%p18, %rd93, 0;
	@%p18 bra 	$L__BB8_31;
$L__BB8_32:
	setp.eq.s64 	%p19, %rd36, 0;
	@%p19 bra 	$L__BB8_41;
	and.b64  	%rd46, %rd35, 7;
	setp.lt.u64 	%p20, %rd36, 8;
	@%p20 bra 	$L__BB8_35;
	shl.b64 	%rd79, %rd95, 2;
	add.s64 	%rd80, %rd3, %rd79;
	ld.global.u32 	%r110, [%rd80];
	add.s32 	%r111, %r110, %r198;
	ld.global.u32 	%r112, [%rd80+1024];
	add.s32 	%r113, %r112, %r111;
	ld.global.u32 	%r114, [%rd80+2048];
	add.s32 	%r115, %r114, %r113;
	ld.global.u32 	%r116, [%rd80+3072];
	add.s32 	%r117, %r116, %r115;
	ld.global.u32 	%r118, [%rd80+4096];
	add.s32 	%r119, %r118, %r117;
	ld.global.u32 	%r120, [%rd80+5120];
	add.s32 	%r121, %r120, %r119;
	ld.global.u32 	%r122, [%rd80+6144];
	add.s32 	%r123, %r122, %r121;
	ld.global.u32 	%r124, [%rd80+7168];
	add.s32 	%r198, %r124, %r123;
	add.s64 	%rd95, %rd95, 2048;
$L__BB8_35:
	setp.eq.s64 	%p21, %rd46, 0;
	@%p21 bra 	$L__BB8_41;
	and.b64  	%rd49, %rd35, 3;
	setp.lt.u64 	%p22, %rd46, 4;
	@%p22 bra 	$L__BB8_38;
	shl.b64 	%rd81, %rd95, 2;
	add.s64 	%rd82, %rd3, %rd81;
	ld.global.u32 	%r126, [%rd82];
	add.s32 	%r127, %r126, %r198;
	ld.global.u32 	%r128, [%rd82+1024];
	add.s32 	%r129, %r128, %r127;
	ld.global.u32 	%r130, [%rd82+2048];
	add.s32 	%r131, %r130, %r129;
	ld.global.u32 	%r132, [%rd82+3072];
	add.s32 	%r198, %r132, %r131;
	add.s64 	%rd95, %rd95, 1024;
$L__BB8_38:
	setp.eq.s64 	%p23, %rd49, 0;
	@%p23 bra 	$L__BB8_41;
	shl.b64 	%rd83, %rd95, 2;
	add.s64 	%rd99, %rd3, %rd83;
	neg.s64 	%rd98, %rd49;
$L__BB8_40:
	.pragma "nounroll";
	ld.global.u32 	%r133, [%rd99];
	add.s32 	%r198, %r133, %r198;
	add.s64 	%rd99, %rd99, 1024;
	add.s64 	%rd98, %rd98, 1;
	setp.ne.s64 	%p24, %rd98, 0;
	@%p24 bra 	$L__BB8_40;
$L__BB8_41:
	setp.gt.u32 	%p25, %r1, 127;
	st.shared.u32 	[%r11], %r198;
	bar.sync 	0;
	@%p25 bra 	$L__BB8_43;
	ld.volatile.shared.u32 	%r134, [%r11+512];
	ld.volatile.shared.u32 	%r135, [%r11];
	add.s32 	%r136, %r135, %r134;
	st.volatile.shared.u32 	[%r11], %r136;
$L__BB8_43:
	setp.gt.u32 	%p26, %r1, 63;
	bar.sync 	0;
	@%p26 bra 	$L__BB8_45;
	ld.volatile.shared.u32 	%r137, [%r11+256];
	ld.volatile.shared.u32 	%r138, [%r11];
	add.s32 	%r139, %r138, %r137;
	st.volatile.shared.u32 	[%r11], %r139;
$L__BB8_45:
	setp.gt.u32 	%p27, %r1, 31;
	bar.sync 	0;
	@%p27 bra 	$L__BB8_48;
	setp.ne.s32 	%p28, %r1, 0;
	ld.volatile.shared.u32 	%r140, [%r11+128];
	ld.volatile.shared.u32 	%r141, [%r11];
	add.s32 	%r142, %r141, %r140;
	st.volatile.shared.u32 	[%r11], %r142;
	ld.volatile.shared.u32 	%r143, [%r11+64];
	ld.volatile.shared.u32 	%r144, [%r11];
	add.s32 	%r145, %r144, %r143;
	st.volatile.shared.u32 	[%r11], %r145;
	ld.volatile.shared.u32 	%r146, [%r11+32];
	ld.volatile.shared.u32 	%r147, [%r11];
	add.s32 	%r148, %r147, %r146;
	st.volatile.shared.u32 	[%r11], %r148;
	ld.volatile.shared.u32 	%r149, [%r11+16];
	ld.volatile.shared.u32 	%r150, [%r11];
	add.s32 	%r151, %r150, %r149;
	st.volatile.shared.u32 	[%r11], %r151;
	ld.volatile.shared.u32 	%r152, [%r11+8];
	ld.volatile.shared.u32 	%r153, [%r11];
	add.s32 	%r154, %r153, %r152;
	st.volatile.shared.u32 	[%r11], %r154;
	ld.volatile.shared.u32 	%r155, [%r11+4];
	ld.volatile.shared.u32 	%r156, [%r11];
	add.s32 	%r157, %r156, %r155;
	st.volatile.shared.u32 	[%r11], %r157;
	@%p28 bra 	$L__BB8_48;
	ld.volatile.shared.u32 	%r158, [sPartials];
	st.global.u32 	[%rd2], %r158;
$L__BB8_48:
	mov.b32 	%r159, 0;
	st.global.u32 	[retirementCount], %r159;
$L__BB8_49:
	ret;

}
	// .globl	_Z16reduceSinglePassILj512EEvPiS0_PKij
.visible .entry _Z16reduceSinglePassILj512EEvPiS0_PKij(
	.param .u64 .ptr .align 1 _Z16reduceSinglePassILj512EEvPiS0_PKij_param_0,
	.param .u64 .ptr .align 1 _Z16reduceSinglePassILj512EEvPiS0_PKij_param_1,
	.param .u64 .ptr .align 1 _Z16reduceSinglePassILj512EEvPiS0_PKij_param_2,
	.param .u32 _Z16reduceSinglePassILj512EEvPiS0_PKij_param_3
)
{
	.reg .pred 	%p<36>;
	.reg .b16 	%rs<3>;
	.reg .b32 	%r<208>;
	.reg .b64 	%rd<100>;
	// demoted variable
	.shared .align 1 .u8 _ZZ16reduceSinglePassILj512EEvPiS0_PKijE9lastBlock;
	ld.param.u64 	%rd58, [_Z16reduceSinglePassILj512EEvPiS0_PKij_param_0];
	ld.param.u64 	%rd59, [_Z16reduceSinglePassILj512EEvPiS0_PKij_param_1];
	ld.param.u64 	%rd60, [_Z16reduceSinglePassILj512EEvPiS0_PKij_param_2];
	ld.param.u32 	%r26, [_Z16reduceSinglePassILj512EEvPiS0_PKij_param_3];
	cvta.to.global.u64 	%rd1, %rd60;
	cvta.to.global.u64 	%rd2, %rd58;
	cvta.to.global.u64 	%rd3, %rd59;
	mov.u32 	%r1, %tid.x;
	mov.u32 	%r2, %ctaid.x;
	shl.b32 	%r28, %r2, 9;
	add.s32 	%r3, %r28, %r1;
	setp.ge.u32 	%p1, %r3, %r26;
	mov.b32 	%r198, 0;
	@%p1 bra 	$L__BB9_10;
	cvt.u64.u32 	%rd61, %r26;
	cvt.u64.u32 	%rd89, %r3;
	mov.u32 	%r29, %nctaid.x;
	shl.b32 	%r30, %r29, 9;
	cvt.u64.u32 	%rd5, %r30;
	add.s64 	%rd62, %rd5, %rd89;
	max.u64 	%rd63, %rd62, %rd61;
	setp.lt.u64 	%p2, %rd62, %rd61;
	selp.u64 	%rd6, 1, 0, %p2;
	add.s64 	%rd64, %rd62, %rd6;
	sub.s64 	%rd7, %rd63, %rd64;
	and.b64  	%rd65, %rd7, -4294967296;
	setp.ne.s64 	%p3, %rd65, 0;
	@%p3 bra 	$L__BB9_3;
	cvt.u32.u64 	%r31, %rd5;
	cvt.u32.u64 	%r32, %rd7;
	div.u32 	%r33, %r32, %r31;
	cvt.u64.u32 	%rd85, %r33;
	bra.uni 	$L__BB9_4;
$L__BB9_3:
	div.u64 	%rd85, %rd7, %rd5;
$L__BB9_4:
	add.s64 	%rd66, %rd85, %rd6;
	add.s64 	%rd11, %rd66, 1;
	and.b64  	%rd90, %rd11, 3;
	setp.lt.u64 	%p4, %rd66, 3;
	mov.b32 	%r198, 0;
	@%p4 bra 	$L__BB9_7;
	and.b64  	%rd86, %rd11, -4;
	shl.b64 	%rd14, %rd5, 2;
	shl.b64 	%rd67, %rd89, 2;
	add.s64 	%rd87, %rd1, %rd67;
	shl.b64 	%rd16, %rd5, 4;
	shl.b64 	%rd17, %rd5, 3;
	mul.lo.s64 	%rd18, %rd5, 12;
	mov.b32 	%r198, 0;
$L__BB9_6:
	ld.global.u32 	%r37, [%rd87];
	add.s32 	%r38, %r37, %r198;
	add.s64 	%rd68, %rd87, %rd14;
	ld.global.u32 	%r39, [%rd68];
	add.s32 	%r40, %r39, %r38;
	add.s64 	%rd69, %rd87, %rd17;
	ld.global.u32 	%r41, [%rd69];
	add.s32 	%r42, %r41, %r40;
	add.s64 	%rd70, %rd87, %rd18;
	ld.global.u32 	%r43, [%rd70];
	add.s32 	%r198, %r43, %r42;
	add.s64 	%rd89, %rd89, %rd14;
	add.s64 	%rd87, %rd87, %rd16;
	add.s64 	%rd86, %rd86, -4;
	setp.ne.s64 	%p5, %rd86, 0;
	@%p5 bra 	$L__BB9_6;
$L__BB9_7:
	setp.eq.s64 	%p6, %rd90, 0;
	@%p6 bra 	$L__BB9_10;
	shl.b64 	%rd71, %rd89, 2;
	add.s64 	%rd91, %rd1, %rd71;
	shl.b64 	%rd27, %rd5, 2;
$L__BB9_9:
	.pragma "nounroll";
	ld.global.u32 	%r44, [%rd91];
	add.s32 	%r198, %r44, %r198;
	add.s64 	%rd91, %rd91, %rd27;
	add.s64 	%rd90, %rd90, -1;
	setp.ne.s64 	%p7, %rd90, 0;
	@%p7 bra 	$L__BB9_9;
$L__BB9_10:
	shl.b32 	%r45, %r1, 2;
	mov.u32 	%r46, sPartials;
	add.s32 	%r11, %r46, %r45;
	st.shared.u32 	[%r11], %r198;
	bar.sync 	0;
	mov.u32 	%r12, %nctaid.x;
	setp.ne.s32 	%p8, %r12, 1;
	@%p8 bra 	$L__BB9_20;
	mul.wide.u32 	%rd84, %r2, 4;
	add.s64 	%rd32, %rd2, %rd84;
	setp.gt.u32 	%p31, %r1, 255;
	@%p31 bra 	$L__BB9_13;
	ld.volatile.shared.u32 	%r166, [%r11+1024];
	ld.volatile.shared.u32 	%r167, [%r11];
	add.s32 	%r168, %r167, %r166;
	st.volatile.shared.u32 	[%r11], %r168;
$L__BB9_13:
	bar.sync 	0;
	setp.gt.u32 	%p32, %r1, 127;
	@%p32 bra 	$L__BB9_15;
	ld.volatile.shared.u32 	%r169, [%r11+512];
	ld.volatile.shared.u32 	%r170, [%r11];
	add.s32 	%r171, %r170, %r169;
	st.volatile.shared.u32 	[%r11], %r171;
$L__BB9_15:
	bar.sync 	0;
	setp.gt.u32 	%p33, %r1, 63;
	@%p33 bra 	$L__BB9_17;
	ld.volatile.shared.u32 	%r172, [%r11+256];
	ld.volatile.shared.u32 	%r173, [%r11];
	add.s32 	%r174, %r173, %r172;
	st.volatile.shared.u32 	[%r11], %r174;
$L__BB9_17:
	bar.sync 	0;
	setp.gt.u32 	%p34, %r1, 31;
	@%p34 bra 	$L__BB9_55;
	ld.volatile.shared.u32 	%r175, [%r11+128];
	ld.volatile.shared.u32 	%r176, [%r11];
	add.s32 	%r177, %r176, %r175;
	st.volatile.shared.u32 	[%r11], %r177;
	ld.volatile.shared.u32 	%r178, [%r11+64];
	ld.volatile.shared.u32 	%r179, [%r11];
	add.s32 	%r180, %r179, %r178;
	st.volatile.shared.u32 	[%r11], %r180;
	ld.volatile.shared.u32 	%r181, [%r11+32];
	ld.volatile.shared.u32 	%r182, [%r11];
	add.s32 	%r183, %r182, %r181;
	st.volatile.shared.u32 	[%r11], %r183;
	ld.volatile.shared.u32 	%r184, [%r11+16];
	ld.volatile.shared.u32 	%r185, [%r11];
	add.s32 	%r186, %r185, %r184;
	st.volatile.shared.u32 	[%r11], %r186;
	ld.volatile.shared.u32 	%r187, [%r11+8];
	ld.volatile.shared.u32 	%r188, [%r11];
	add.s32 	%r189, %r188, %r187;
	st.volatile.shared.u32 	[%r11], %r189;
	ld.volatile.shared.u32 	%r190, [%r11+4];
	ld.volatile.shared.u32 	%r191, [%r11];
	add.s32 	%r192, %r191, %r190;
	st.volatile.shared.u32 	[%r11], %r192;
	setp.ne.s32 	%p35, %r1, 0;
	@%p35 bra 	$L__BB9_55;
	ld.volatile.shared.u32 	%r193, [sPartials];
	st.global.u32 	[%rd32], %r193;
	bra.uni 	$L__BB9_55;
$L__BB9_20:
	mul.wide.u32 	%rd72, %r2, 4;
	add.s64 	%rd33, %rd3, %rd72;
	setp.gt.u32 	%p9, %r1, 255;
	@%p9 bra 	$L__BB9_22;
	ld.volatile.shared.u32 	%r47, [%r11+1024];
	ld.volatile.shared.u32 	%r48, [%r11];
	add.s32 	%r49, %r48, %r47;
	st.volatile.shared.u32 	[%r11], %r49;
$L__BB9_22:
	bar.sync 	0;
	setp.gt.u32 	%p10, %r1, 127;
	@%p10 bra 	$L__BB9_24;
	ld.volatile.shared.u32 	%r50, [%r11+512];
	ld.volatile.shared.u32 	%r51, [%r11];
	add.s32 	%r52, %r51, %r50;
	st.volatile.shared.u32 	[%r11], %r52;
$L__BB9_24:
	bar.sync 	0;
	setp.gt.u32 	%p11, %r1, 63;
	@%p11 bra 	$L__BB9_26;
	ld.volatile.shared.u32 	%r53, [%r11+256];
	ld.volatile.shared.u32 	%r54, [%r11];
	add.s32 	%r55, %r54, %r53;
	st.volatile.shared.u32 	[%r11], %r55;
$L__BB9_26:
	bar.sync 	0;
	setp.gt.u32 	%p12, %r1, 31;
	@%p12 bra 	$L__BB9_29;
	ld.volatile.shared.u32 	%r56, [%r11+128];
	ld.volatile.shared.u32 	%r57, [%r11];
	add.s32 	%r58, %r57, %r56;
	st.volatile.shared.u32 	[%r11], %r58;
	ld.volatile.shared.u32 	%r59, [%r11+64];
	ld.volatile.shared.u32 	%r60, [%r11];
	add.s32 	%r61, %r60, %r59;
	st.volatile.shared.u32 	[%r11], %r61;
	ld.volatile.shared.u32 	%r62, [%r11+32];
	ld.volatile.shared.u32 	%r63, [%r11];
	add.s32 	%r64, %r63, %r62;
	st.volatile.shared.u32 	[%r11], %r64;
	ld.volatile.shared.u32 	%r65, [%r11+16];
	ld.volatile.shared.u32 	%r66, [%r11];
	add.s32 	%r67, %r66, %r65;
	st.volatile.shared.u32 	[%r11], %r67;
	ld.volatile.shared.u32 	%r68, [%r11+8];
	ld.volatile.shared.u32 	%r69, [%r11];
	add.s32 	%r70, %r69, %r68;
	st.volatile.shared.u32 	[%r11], %r70;
	ld.volatile.shared.u32 	%r71, [%r11+4];
	ld.volatile.shared.u32 	%r72, [%r11];
	add.s32 	%r73, %r72, %r71;
	st.volatile.shared.u32 	[%r11], %r73;
	setp.ne.s32 	%p13, %r1, 0;
	@%p13 bra 	$L__BB9_29;
	ld.volatile.shared.u32 	%r74, [sPartials];
	st.global.u32 	[%rd33], %r74;
$L__BB9_29:
	membar.gl;
	setp.ne.s32 	%p14, %r1, 0;
	@%p14 bra 	$L__BB9_31;
	atom.global.add.u32 	%r75, [retirementCount], 1;
	add.s32 	%r76, %r12, -1;
	setp.eq.s32 	%p15, %r75, %r76;
	selp.u16 	%rs1, 1, 0, %p15;
	st.shared.u8 	[_ZZ16reduceSinglePassILj512EEvPiS0_PKijE9lastBlock], %rs1;
$L__BB9_31:
	bar.sync 	0;
	ld.shared.u8 	%rs2, [_ZZ16reduceSinglePassILj512EEvPiS0_PKijE9lastBlock];
	setp.eq.s16 	%p16, %rs2, 0;
	@%p16 bra 	$L__BB9_55;
	setp.ge.u32 	%p17, %r1, %r12;
	mov.b32 	%r207, 0;
	@%p17 bra 	$L__BB9_45;
	cvt.u64.u32 	%rd73, %r12;
	cvt.u64.u32 	%rd95, %r1;
	not.b64 	%rd74, %rd95;
	add.s64 	%rd75, %rd74, %rd73;
	shr.u64 	%rd76, %rd75, 9;
	add.s64 	%rd35, %rd76, 1;
	and.b64  	%rd36, %rd35, 15;
	setp.lt.u64 	%p18, %rd75, 7680;
	mov.b32 	%r207, 0;
	@%p18 bra 	$L__BB9_36;
	and.b64  	%rd93, %rd35, 72057594037927920;
	shl.b64 	%rd77, %rd95, 2;
	add.s64 	%rd78, %rd77, %rd3;
	add.s64 	%rd92, %rd78, 16384;
	mov.b32 	%r207, 0;
$L__BB9_35:
	.pragma "nounroll";
	ld.global.u32 	%r81, [%rd92+-16384];
	add.s32 	%r82, %r81, %r207;
	ld.global.u32 	%r83, [%rd92+-14336];
	add.s32 	%r84, %r83, %r82;
	ld.global.u32 	%r85, [%rd92+-12288];
	add.s32 	%r86, %r85, %r84;
	ld.global.u32 	%r87, [%rd92+-10240];
	add.s32 	%r88, %r87, %r86;
	ld.global.u32 	%r89, [%rd92+-8192];
	add.s32 	%r90, %r89, %r88;
	ld.global.u32 	%r91, [%rd92+-6144];
	add.s32 	%r92, %r91, %r90;
	ld.global.u32 	%r93, [%rd92+-4096];
	add.s32 	%r94, %r93, %r92;
	ld.global.u32 	%r95, [%rd92+-2048];
	add.s32 	%r96, %r95, %r94;
	ld.global.u32 	%r97, [%rd92];
	add.s32 	%r98, %r97, %r96;
	ld.global.u32 	%r99, [%rd92+2048];
	add.s32 	%r100, %r99, %r98;
	ld.global.u32 	%r101, [%rd92+4096];
	add.s32 	%r102, %r101, %r100;
	ld.global.u32 	%r103, [%rd92+6144];
	add.s32 	%r104, %r103, %r102;
	ld.global.u32 	%r105, [%rd92+8192];
	add.s32 	%r106, %r105, %r104;
	ld.global.u32 	%r107, [%rd92+10240];
	add.s32 	%r108, %r107, %r106;
	ld.global.u32 	%r109, [%rd92+12288];
	add.s32 	%r110, %r109, %r108;
	ld.global.u32 	%r111, [%rd92+14336];
	add.s32 	%r207, %r111, %r110;
	add.s64 	%rd95, %rd95, 8192;
	add.s64 	%rd93, %rd93, -16;
	add.s64 	%rd92, %rd92, 32768;
	setp.ne.s64 	%p19, %rd93, 0;
	@%p19 bra 	$L__BB9_35;
$L__BB9_36:
	setp.eq.s64 	%p20, %rd36, 0;
	@%p20 bra 	$L__BB9_45;
	and.b64  	%rd46, %rd35, 7;
	setp.lt.u64 	%p21, %rd36, 8;
	@%p21 bra 	$L__BB9_39;
	shl.b64 	%rd79, %rd95, 2;
	add.s64 	%rd80, %rd3, %rd79;
	ld.global.u32 	%r113, [%rd80];
	add.s32 	%r114, %r113, %r207;
	ld.global.u32 	%r115, [%rd80+2048];
	add.s32 	%r116, %r115, %r114;
	ld.global.u32 	%r117, [%rd80+4096];
	add.s32 	%r118, %r117, %r116;
	ld.global.u32 	%r119, [%rd80+6144];
	add.s32 	%r120, %r119, %r118;
	ld.global.u32 	%r121, [%rd80+8192];
	add.s32 	%r122, %r121, %r120;
	ld.global.u32 	%r123, [%rd80+10240];
	add.s32 	%r124, %r123, %r122;
	ld.global.u32 	%r125, [%rd80+12288];
	add.s32 	%r126, %r125, %r124;
	ld.global.u32 	%r127, [%rd80+14336];
	add.s32 	%r207, %r127, %r126;
	add.s64 	%rd95, %rd95, 4096;
$L__BB9_39:
	setp.eq.s64 	%p22, %rd46, 0;
	@%p22 bra 	$L__BB9_45;
	and.b64  	%rd49, %rd35, 3;
	setp.lt.u64 	%p23, %rd46, 4;
	@%p23 bra 	$L__BB9_42;
	shl.b64 	%rd81, %rd95, 2;
	add.s64 	%rd82, %rd3, %rd81;
	ld.global.u32 	%r129, [%rd82];
	add.s32 	%r130, %r129, %r207;
	ld.global.u32 	%r131, [%rd82+2048];
	add.s32 	%r132, %r131, %r130;
	ld.global.u32 	%r133, [%rd82+4096];
	add.s32 	%r134, %r133, %r132;
	ld.global.u32 	%r135, [%rd82+6144];
	add.s32 	%r207, %r135, %r134;
	add.s64 	%rd95, %rd95, 2048;
$L__BB9_42:
	setp.eq.s64 	%p24, %rd49, 0;
	@%p24 bra 	$L__BB9_45;
	shl.b64 	%rd83, %rd95, 2;
	add.s64 	%rd99, %rd3, %rd83;
	neg.s64 	%rd98, %rd49;
$L__BB9_44:
	.pragma "nounroll";
	ld.global.u32 	%r136, [%rd99];
	add.s32 	%r207, %r136, %r207;
	add.s64 	%rd99, %rd99, 2048;
	add.s64 	%rd98, %rd98, 1;
	setp.ne.s64 	%p25, %rd98, 0;
	@%p25 bra 	$L__BB9_44;
$L__BB9_45:
	setp.gt.u32 	%p26, %r1, 255;
	st.shared.u32 	[%r11], %r207;
	bar.sync 	0;
	@%p26 bra 	$L__BB9_47;
	ld.volatile.shared.u32 	%r137, [%r11+1024];
	ld.volatile.shared.u32 	%r138, [%r11];
	add.s32 	%r139, %r138, %r137;
	st.volatile.shared.u32 	[%r11], %r139;
$L__BB9_47:
	setp.gt.u32 	%p27, %r1, 127;
	bar.sync 	0;
	@%p27 bra 	$L__BB9_49;
	ld.volatile.shared.u32 	%r140, [%r11+512];
	ld.volatile.shared.u32 	%r141, [%r11];
	add.s32 	%r142, %r141, %r140;
	st.volatile.shared.u32 	[%r11], %r142;
$L__BB9_49:
	setp.gt.u32 	%p28, %r1, 63;
	bar.sync 	0;
	@%p28 bra 	$L__BB9_51;
	ld.volatile.shared.u32 	%r143, [%r11+256];
	ld.volatile.shared.u32 	%r144, [%r11];
	add.s32 	%r145, %r144, %r143;
	st.volatile.shared.u32 	[%r11], %r145;
$L__BB9_51:
	setp.gt.u32 	%p29, %r1, 31;
	bar.sync 	0;
	@%p29 bra 	$L__BB9_54;
	setp.ne.s32 	%p30, %r1, 0;
	ld.volatile.shared.u32 	%r146, [%r11+128];
	ld.volatile.shared.u32 	%r147, [%r11];
	add.s32 	%r148, %r147, %r146;
	st.volatile.shared.u32 	[%r11], %r148;
	ld.volatile.shared.u32 	%r149, [%r11+64];
	ld.volatile.shared.u32 	%r150, [%r11];
	add.s32 	%r151, %r150, %r149;
	st.volatile.shared.u32 	[%r11], %r151;
	ld.volatile.shared.u32 	%r152, [%r11+32];
	ld.volatile.shared.u32 	%r153, [%r11];
	add.s32 	%r154, %r153, %r152;
	st.volatile.shared.u32 	[%r11], %r154;
	ld.volatile.shared.u32 	%r155, [%r11+16];
	ld.volatile.shared.u32 	%r156, [%r11];
	add.s32 	%r157, %r156, %r155;
	st.volatile.shared.u32 	[%r11], %r157;
	ld.volatile.shared.u32 	%r158, [%r11+8];
	ld.volatile.shared.u32 	%r159, [%r11];
	add.s32 	%r160, %r159, %r158;
	st.volatile.shared.u32 	[%r11], %r160;
	ld.volatile.shared.u32 	%r161, [%r11+4];
	ld.volatile.shared.u32 	%r162, [%r11];
	add.s32 	%r163, %r162, %r161;
	st.volatile.shared.u32 	[%r11], %r163;
	@%p30 bra 	$L__BB9_54;
	ld.volatile.shared.u32 	%r164, [sPartials];
	st.global.u32 	[%rd2], %r164;
$L__BB9_54:
	mov.b32 	%r165, 0;
	st.global.u32 	[retirementCount], %r165;
$L__BB9_55:
	ret;

}
	// .globl	_Z16reduceSinglePassILj1024EEvPiS0_PKij
.visible .entry _Z16reduceSinglePassILj1024EEvPiS0_PKij(
	.param .u64 .ptr .align 1 _Z16reduceSinglePassILj1024EEvPiS0_PKij_param_0,
	.param .u64 .ptr .align 1 _Z16reduceSinglePassILj1024EEvPiS0_PKij_param_1,
	.param .u64 .ptr .align 1 _Z16reduceSinglePassILj1024EEvPiS0_PKij_param_2,
	.param .u32 _Z16reduceSinglePassILj1024EEvPiS0_PKij_param_3
)
{
	.reg .pred 	%p<39>;
	.reg .b16 	%rs<3>;
	.reg .b32 	%r<217>;
	.reg .b64 	%rd<100>;
	// demoted variable
	.shared .align 1 .u8 _ZZ16reduceSinglePassILj1024EEvPiS0_PKijE9lastBlock;
	ld.param.u64 	%rd58, [_Z16reduceSinglePassILj1024EEvPiS0_PKij_param_0];
	ld.param.u64 	%rd59, [_Z16reduceSinglePassILj1024EEvPiS0_PKij_param_1];
	ld.param.u64 	%rd60, [_Z16reduceSinglePassILj1024EEvPiS0_PKij_param_2];
	ld.param.u32 	%r26, [_Z16reduceSinglePassILj1024EEvPiS0_PKij_param_3];
	cvta.to.global.u64 	%rd1, %rd60;
	cvta.to.global.u64 	%rd2, %rd58;
	cvta.to.global.u64 	%rd3, %rd59;
	mov.u32 	%r1, %tid.x;
	mov.u32 	%r2, %ctaid.x;
	shl.b32 	%r28, %r2, 10;
	or.b32  	%r3, %r28, %r1;
	setp.ge.u32 	%p1, %r3, %r26;
	mov.b32 	%r207, 0;
	@%p1 bra 	$L__BB10_10;
	cvt.u64.u32 	%rd61, %r26;
	cvt.u64.u32 	%rd89, %r3;
	mov.u32 	%r29, %nctaid.x;
	shl.b32 	%r30, %r29, 10;
	cvt.u64.u32 	%rd5, %r30;
	add.s64 	%rd62, %rd89, %rd5;
	max.u64 	%rd63, %rd62, %rd61;
	setp.lt.u64 	%p2, %rd62, %rd61;
	selp.u64 	%rd6, 1, 0, %p2;
	add.s64 	%rd64, %rd62, %rd6;
	sub.s64 	%rd7, %rd63, %rd64;
	and.b64  	%rd65, %rd7, -4294967296;
	setp.ne.s64 	%p3, %rd65, 0;
	@%p3 bra 	$L__BB10_3;
	cvt.u32.u64 	%r31, %rd5;
	cvt.u32.u64 	%r32, %rd7;
	div.u32 	%r33, %r32, %r31;
	cvt.u64.u32 	%rd85, %r33;
	bra.uni 	$L__BB10_4;
$L__BB10_3:
	div.u64 	%rd85, %rd7, %rd5;
$L__BB10_4:
	add.s64 	%rd66, %rd85, %rd6;
	add.s64 	%rd11, %rd66, 1;
	and.b64  	%rd90, %rd11, 3;
	setp.lt.u64 	%p4, %rd66, 3;
	mov.b32 	%r207, 0;
	@%p4 bra 	$L__BB10_7;
	and.b64  	%rd86, %rd11, -4;
	shl.b64 	%rd14, %rd5, 2;
	shl.b64 	%rd67, %rd89, 2;
	add.s64 	%rd87, %rd1, %rd67;
	shl.b64 	%rd16, %rd5, 4;
	shl.b64 	%rd17, %rd5, 3;
	mul.lo.s64 	%rd18, %rd5, 12;
	mov.b32 	%r207, 0;
$L__BB10_6:
	ld.global.u32 	%r37, [%rd87];
	add.s32 	%r38, %r37, %r207;
	add.s64 	%rd68, %rd87, %rd14;
	ld.global.u32 	%r39, [%rd68];
	add.s32 	%r40, %r39, %r38;
	add.s64 	%rd69, %rd87, %rd17;
	ld.global.u32 	%r41, [%rd69];
	add.s32 	%r42, %r41, %r40;
	add.s64 	%rd70, %rd87, %rd18;
	ld.global.u32 	%r43, [%rd70];
	add.s32 	%r207, %r43, %r42;
	add.s64 	%rd89, %rd89, %rd14;
	add.s64 	%rd87, %rd87, %rd16;
	add.s64 	%rd86, %rd86, -4;
	setp.ne.s64 	%p5, %rd86, 0;
	@%p5 bra 	$L__BB10_6;
$L__BB10_7:
	setp.eq.s64 	%p6, %rd90, 0;
	@%p6 bra 	$L__BB10_10;
	shl.b64 	%rd71, %rd89, 2;
	add.s64 	%rd91, %rd1, %rd71;
	shl.b64 	%rd27, %rd5, 2;
$L__BB10_9:
	.pragma "nounroll";
	ld.global.u32 	%r44, [%rd91];
	add.s32 	%r207, %r44, %r207;
	add.s64 	%rd91, %rd91, %rd27;
	add.s64 	%rd90, %rd90, -1;
	setp.ne.s64 	%p7, %rd90, 0;
	@%p7 bra 	$L__BB10_9;
$L__BB10_10:
	shl.b32 	%r45, %r1, 2;
	mov.u32 	%r46, sPartials;
	add.s32 	%r11, %r46, %r45;
	st.shared.u32 	[%r11], %r207;
	bar.sync 	0;
	mov.u32 	%r12, %nctaid.x;
	setp.ne.s32 	%p8, %r12, 1;
	@%p8 bra 	$L__BB10_22;
	mul.wide.u32 	%rd84, %r2, 4;
	add.s64 	%rd32, %rd2, %rd84;
	setp.gt.u32 	%p33, %r1, 511;
	@%p33 bra 	$L__BB10_13;
	ld.volatile.shared.u32 	%r172, [%r11+2048];
	ld.volatile.shared.u32 	%r173, [%r11];
	add.s32 	%r174, %r173, %r172;
	st.volatile.shared.u32 	[%r11], %r174;
$L__BB10_13:
	bar.sync 	0;
	setp.gt.u32 	%p34, %r1, 255;
	@%p34 bra 	$L__BB10_15;
	ld.volatile.shared.u32 	%r175, [%r11+1024];
	ld.volatile.shared.u32 	%r176, [%r11];
	add.s32 	%r177, %r176, %r175;
	st.volatile.shared.u32 	[%r11], %r177;
$L__BB10_15:
	bar.sync 	0;
	setp.gt.u32 	%p35, %r1, 127;
	@%p35 bra 	$L__BB10_17;
	ld.volatile.shared.u32 	%r178, [%r11+512];
	ld.volatile.shared.u32 	%r179, [%r11];
	add.s32 	%r180, %r179, %r178;
	st.volatile.shared.u32 	[%r11], %r180;
$L__BB10_17:
	bar.sync 	0;
	setp.gt.u32 	%p36, %r1, 63;
	@%p36 bra 	$L__BB10_19;
	ld.volatile.shared.u32 	%r181, [%r11+256];
	ld.volatile.shared.u32 	%r182, [%r11];
	add.s32 	%r183, %r182, %r181;
	st.volatile.shared.u32 	[%r11], %r183;
$L__BB10_19:
	bar.sync 	0;
	setp.gt.u32 	%p37, %r1, 31;
	@%p37 bra 	$L__BB10_61;
	ld.volatile.shared.u32 	%r184, [%r11+128];
	ld.volatile.shared.u32 	%r185, [%r11];
	add.s32 	%r186, %r185, %r184;
	st.volatile.shared.u32 	[%r11], %r186;
	ld.volatile.shared.u32 	%r187, [%r11+64];
	ld.volatile.shared.u32 	%r188, [%r11];
	add.s32 	%r189, %r188, %r187;
	st.volatile.shared.u32 	[%r11], %r189;
	ld.volatile.shared.u32 	%r190, [%r11+32];
	ld.volatile.shared.u32 	%r191, [%r11];
	add.s32 	%r192, %r191, %r190;
	st.volatile.shared.u32 	[%r11], %r192;
	ld.volatile.shared.u32 	%r193, [%r11+16];
	ld.volatile.shared.u32 	%r194, [%r11];
	add.s32 	%r195, %r194, %r193;
	st.volatile.shared.u32 	[%r11], %r195;
	ld.volatile.shared.u32 	%r196, [%r11+8];
	ld.volatile.shared.u32 	%r197, [%r11];
	add.s32 	%r198, %r197, %r196;
	st.volatile.shared.u32 	[%r11], %r198;
	ld.volatile.shared.u32 	%r199, [%r11+4];
	ld.volatile.shared.u32 	%r200, [%r11];
	add.s32 	%r201, %r200, %r199;
	st.volatile.shared.u32 	[%r11], %r201;
	setp.ne.s32 	%p38, %r1, 0;
	@%p38 bra 	$L__BB10_61;
	ld.volatile.shared.u32 	%r202, [sPartials];
	st.global.u32 	[%rd32], %r202;
	bra.uni 	$L__BB10_61;
$L__BB10_22:
	mul.wide.u32 	%rd72, %r2, 4;
	add.s64 	%rd33, %rd3, %rd72;
	setp.gt.u32 	%p9, %r1, 511;
	@%p9 bra 	$L__BB10_24;
	ld.volatile.shared.u32 	%r47, [%r11+2048];
	ld.volatile.shared.u32 	%r48, [%r11];
	add.s32 	%r49, %r48, %r47;
	st.volatile.shared.u32 	[%r11], %r49;
$L__BB10_24:
	bar.sync 	0;
	setp.gt.u32 	%p10, %r1, 255;
	@%p10 bra 	$L__BB10_26;
	ld.volatile.shared.u32 	%r50, [%r11+1024];
	ld.volatile.shared.u32 	%r51, [%r11];
	add.s32 	%r52, %r51, %r50;
	st.volatile.shared.u32 	[%r11], %r52;
$L__BB10_26:
	bar.sync 	0;
	setp.gt.u32 	%p11, %r1, 127;
	@%p11 bra 	$L__BB10_28;
	ld.volatile.shared.u32 	%r53, [%r11+512];
	ld.volatile.shared.u32 	%r54, [%r11];
	add.s32 	%r55, %r54, %r53;
	st.volatile.shared.u32 	[%r11], %r55;
$L__BB10_28:
	bar.sync 	0;
	setp.gt.u32 	%p12, %r1, 63;
	@%p12 bra 	$L__BB10_30;
	ld.volatile.shared.u32 	%r56, [%r11+256];
	ld.volatile.shared.u32 	%r57, [%r11];
	add.s32 	%r58, %r57, %r56;
	st.volatile.shared.u32 	[%r11], %r58;
$L__BB10_30:
	bar.sync 	0;
	setp.gt.u32 	%p13, %r1, 31;
	@%p13 bra 	$L__BB10_33;
	ld.volatile.shared.u32 	%r59, [%r11+128];
	ld.volatile.shared.u32 	%r60, [%r11];
	add.s32 	%r61, %r60, %r59;
	st.volatile.shared.u32 	[%r11], %r61;
	ld.volatile.shared.u32 	%r62, [%r11+64];
	ld.volatile.shared.u32 	%r63, [%r11];
	add.s32 	%r64, %r63, %r62;
	st.volatile.shared.u32 	[%r11], %r64;
	ld.volatile.shared.u32 	%r65, [%r11+32];
	ld.volatile.shared.u32 	%r66, [%r11];
	add.s32 	%r67, %r66, %r65;
	st.volatile.shared.u32 	[%r11], %r67;
	ld.volatile.shared.u32 	%r68, [%r11+16];
	ld.volatile.shared.u32 	%r69, [%r11];
	add.s32 	%r70, %r69, %r68;
	st.volatile.shared.u32 	[%r11], %r70;
	ld.volatile.shared.u32 	%r71, [%r11+8];
	ld.volatile.shared.u32 	%r72, [%r11];
	add.s32 	%r73, %r72, %r71;
	st.volatile.shared.u32 	[%r11], %r73;
	ld.volatile.shared.u32 	%r74, [%r11+4];
	ld.volatile.shared.u32 	%r75, [%r11];
	add.s32 	%r76, %r75, %r74;
	st.volatile.shared.u32 	[%r11], %r76;
	setp.ne.s32 	%p14, %r1, 0;
	@%p14 bra 	$L__BB10_33;
	ld.volatile.shared.u32 	%r77, [sPartials];
	st.global.u32 	[%rd33], %r77;
$L__BB10_33:
	membar.gl;
	setp.ne.s32 	%p15, %r1, 0;
	@%p15 bra 	$L__BB10_35;
	atom.global.add.u32 	%r78, [retirementCount], 1;
	add.s32 	%r79, %r12, -1;
	setp.eq.s32 	%p16, %r78, %r79;
	selp.u16 	%rs1, 1, 0, %p16;
	st.shared.u8 	[_ZZ16reduceSinglePassILj1024EEvPiS0_PKijE9lastBlock], %rs1;
$L__BB10_35:
	bar.sync 	0;
	ld.shared.u8 	%rs2, [_ZZ16reduceSinglePassILj1024EEvPiS0_PKijE9lastBlock];
	setp.eq.s16 	%p17, %rs2, 0;
	@%p17 bra 	$L__BB10_61;
	setp.ge.u32 	%p18, %r1, %r12;
	mov.b32 	%r216, 0;
	@%p18 bra 	$L__BB10_49;
	cvt.u64.u32 	%rd73, %r12;
	cvt.u64.u32 	%rd95, %r1;
	not.b64 	%rd74, %rd95;
	add.s64 	%rd75, %rd74, %rd73;
	shr.u64 	%rd76, %rd75, 10;
	add.s64 	%rd35, %rd76, 1;
	and.b64  	%rd36, %rd35, 15;
	setp.lt.u64 	%p19, %rd75, 15360;
	mov.b32 	%r216, 0;
	@%p19 bra 	$L__BB10_40;
	and.b64  	%rd93, %rd35, 36028797018963952;
	shl.b64 	%rd77, %rd95, 2;
	add.s64 	%rd78, %rd77, %rd3;
	add.s64 	%rd92, %rd78, 32768;
	mov.b32 	%r216, 0;
$L__BB10_39:
	.pragma "nounroll";
	ld.global.u32 	%r84, [%rd92+-32768];
	add.s32 	%r85, %r84, %r216;
	ld.global.u32 	%r86, [%rd92+-28672];
	add.s32 	%r87, %r86, %r85;
	ld.global.u32 	%r88, [%rd92+-24576];
	add.s32 	%r89, %r88, %r87;
	ld.global.u32 	%r90, [%rd92+-20480];
	add.s32 	%r91, %r90, %r89;
	ld.global.u32 	%r92, [%rd92+-16384];
	add.s32 	%r93, %r92, %r91;
	ld.global.u32 	%r94, [%rd92+-12288];
	add.s32 	%r95, %r94, %r93;
	ld.global.u32 	%r96, [%rd92+-8192];
	add.s32 	%r97, %r96, %r95;
	ld.global.u32 	%r98, [%rd92+-4096];
	add.s32 	%r99, %r98, %r97;
	ld.global.u32 	%r100, [%rd92];
	add.s32 	%r101, %r100, %r99;
	ld.global.u32 	%r102, [%rd92+4096];
	add.s32 	%r103, %r102, %r101;
	ld.global.u32 	%r104, [%rd92+8192];
	add.s32 	%r105, %r104, %r103;
	ld.global.u32 	%r106, [%rd92+12288];
	add.s32 	%r107, %r106, %r105;
	ld.global.u32 	%r108, [%rd92+16384];
	add.s32 	%r109, %r108, %r107;
	ld.global.u32 	%r110, [%rd92+20480];
	add.s32 	%r111, %r110, %r109;
	ld.global.u32 	%r112, [%rd92+24576];
	add.s32 	%r113, %r112, %r111;
	ld.global.u32 	%r114, [%rd92+28672];
	add.s32 	%r216, %r114, %r113;
	add.s64 	%rd95, %rd95, 16384;
	add.s64 	%rd93, %rd93, -16;
	add.s64 	%rd92, %rd92, 65536;
	setp.ne.s64 	%p20, %rd93, 0;
	@%p20 bra 	$L__BB10_39;
$L__BB10_40:
	setp.eq.s64 	%p21, %rd36, 0;
	@%p21 bra 	$L__BB10_49;
	and.b64  	%rd46, %rd35, 7;
	setp.lt.u64 	%p22, %rd36, 8;
	@%p22 bra 	$L__BB10_43;
	shl.b64 	%rd79, %rd95, 2;
	add.s64 	%rd80, %rd3, %rd79;
	ld.global.u32 	%r116, [%rd80];
	add.s32 	%r117, %r116, %r216;
	ld.global.u32 	%r118, [%rd80+4096];
	add.s32 	%r119, %r118, %r117;
	ld.global.u32 	%r120, [%rd80+8192];
	add.s32 	%r121, %r120, %r119;
	ld.global.u32 	%r122, [%rd80+12288];
	add.s32 	%r123, %r122, %r121;
	ld.global.u32 	%r124, [%rd80+16384];
	add.s32 	%r125, %r124, %r123;
	ld.global.u32 	%r126, [%rd80+20480];
	add.s32 	%r127, %r126, %r125;
	ld.global.u32 	%r128, [%rd80+24576];
	add.s32 	%r129, %r128, %r127;
	ld.global.u32 	%r130, [%rd80+28672];
	add.s32 	%r216, %r130, %r129;
	add.s64 	%rd95, %rd95, 8192;
$L__BB10_43:
	setp.eq.s64 	%p23, %rd46, 0;
	@%p23 bra 	$L__BB10_49;
	and.b64  	%rd49, %rd35, 3;
	setp.lt.u64 	%p24, %rd46, 4;
	@%p24 bra 	$L__BB10_46;
	shl.b64 	%rd81, %rd95, 2;
	add.s64 	%rd82, %rd3, %rd81;
	ld.global.u32 	%r132, [%rd82];
	add.s32 	%r133, %r132, %r216;
	ld.global.u32 	%r134, [%rd82+4096];
	add.s32 	%r135, %r134, %r133;
	ld.global.u32 	%r136, [%rd82+8192];
	add.s32 	%r137, %r136, %r135;
	ld.global.u32 	%r138, [%rd82+12288];
	add.s32 	%r216, %r138, %r137;
	add.s64 	%rd95, %rd95, 4096;
$L__BB10_46:
	setp.eq.s64 	%p25, %rd49, 0;
	@%p25 bra 	$L__BB10_49;
	shl.b64 	%rd83, %rd95, 2;
	add.s64 	%rd99, %rd3, %rd83;
	neg.s64 	%rd98, %rd49;
$L__BB10_48:
	.pragma "nounroll";
	ld.global.u32 	%r139, [%rd99];
	add.s32 	%r216, %r139, %r216;
	add.s64 	%rd99, %rd99, 4096;
	add.s64 	%rd98, %rd98, 1;
	setp.ne.s64 	%p26, %rd98, 0;
	@%p26 bra 	$L__BB10_48;
$L__BB10_49:
	setp.gt.u32 	%p27, %r1, 511;
	st.shared.u32 	[%r11], %r216;
	bar.sync 	0;
	@%p27 bra 	$L__BB10_51;
	ld.volatile.shared.u32 	%r140, [%r11+2048];
	ld.volatile.shared.u32 	%r141, [%r11];
	add.s32 	%r142, %r141, %r140;
	st.volatile.shared.u32 	[%r11], %r142;
$L__BB10_51:
	setp.gt.u32 	%p28, %r1, 255;
	bar.sync 	0;
	@%p28 bra 	$L__BB10_53;
	ld.volatile.shared.u32 	%r143, [%r11+1024];
	ld.volatile.shared.u32 	%r144, [%r11];
	add.s32 	%r145, %r144, %r143;
	st.volatile.shared.u32 	[%r11], %r145;
$L__BB10_53:
	setp.gt.u32 	%p29, %r1, 127;
	bar.sync 	0;
	@%p29 bra 	$L__BB10_55;
	ld.volatile.shared.u32 	%r146, [%r11+512];
	ld.volatile.shared.u32 	%r147, [%r11];
	add.s32 	%r148, %r147, %r146;
	st.volatile.shared.u32 	[%r11], %r148;
$L__BB10_55:
	setp.gt.u32 	%p30, %r1, 63;
	bar.sync 	0;
	@%p30 bra 	$L__BB10_57;
	ld.volatile.shared.u32 	%r149, [%r11+256];
	ld.volatile.shared.u32 	%r150, [%r11];
	add.s32 	%r151, %r150, %r149;
	st.volatile.shared.u32 	[%r11], %r151;
$L__BB10_57:
	setp.gt.u32 	%p31, %r1, 31;
	bar.sync 	0;
	@%p31 bra 	$L__BB10_60;
	setp.ne.s32 	%p32, %r1, 0;
	ld.volatile.shared.u32 	%r152, [%r11+128];
	ld.volatile.shared.u32 	%r153, [%r11];
	add.s32 	%r154, %r153, %r152;
	st.volatile.shared.u32 	[%r11], %r154;
	ld.volatile.shared.u32 	%r155, [%r11+64];
	ld.volatile.shared.u32 	%r156, [%r11];
	add.s32 	%r157, %r156, %r155;
	st.volatile.shared.u32 	[%r11], %r157;
	ld.volatile.shared.u32 	%r158, [%r11+32];
	ld.volatile.shared.u32 	%r159, [%r11];
	add.s32 	%r160, %r159, %r158;
	st.volatile.shared.u32 	[%r11], %r160;
	ld.volatile.shared.u32 	%r161, [%r11+16];
	ld.volatile.shared.u32 	%r162, [%r11];
	add.s32 	%r163, %r162, %r161;
	st.volatile.shared.u32 	[%r11], %r163;
	ld.volatile.shared.u32 	%r164, [%r11+8];
	ld.volatile.shared.u32 	%r165, [%r11];
	add.s32 	%r166, %r165, %r164;
	st.volatile.shared.u32 	[%r11], %r166;
	ld.volatile.shared.u32 	%r167, [%r11+4];
	ld.volatile.shared.u32 	%r168, [%r11];
	add.s32 	%r169, %r168, %r167;
	st.volatile.shared.u32 	[%r11], %r169;
	@%p32 bra 	$L__BB10_60;
	ld.volatile.shared.u32 	%r170, [sPartials];
	st.global.u32 	[%rd2], %r170;
$L__BB10_60:
	mov.b32 	%r171, 0;
	st.global.u32 	[retirementCount], %r171;
$L__BB10_61:
	ret;

}


// ===== COMPILED SASS (sm_100) =====

	.target	sm_100

	.elftype	@"ET_EXEC"


//--------------------- .note.nv.tkinfo           --------------------------
	.section	.note.nv.tkinfo,"",@"SHT_NOTE"
	.sectionflags	@"SHF_NOTE_NV_TKINFO"
	.tkinfo
        /*0018*/ 	.word	0x00000002
        /*0030*/ 	.string	""
        /*0030*/ 	.string	"ptxas"
        /*0030*/ 	.string	"Cuda compilation tools, release 13.0, V13.0.88"
        /*0030*/ 	.string	"Build cuda_13.0.r13.0/compiler.36424714_0"
        /*0030*/ 	.string	"-arch sm_100 -m 64 "



//--------------------- .note.nv.cuinfo           --------------------------
	.section	.note.nv.cuinfo,"",@"SHT_NOTE"
	.sectionflags	@"SHF_NOTE_NV_CUINFO"
        /*0018*/ 	.short	0x0002
        /*001a*/ 	.short	0x0064
        /*001c*/ 	.short	0x0082
	.zero		2


//--------------------- .nv.info                  --------------------------
	.section	.nv.info,"",@"SHT_CUDA_INFO"
	.align	4


	//----- nvinfo : EIATTR_REGCOUNT
	.align		4
        /*0000*/ 	.byte	0x04, 0x2f
        /*0002*/ 	.short	(.L_2 - .L_1)
	.align		4
.L_1:
        /*0004*/ 	.word	index@(_Z16reduceSinglePassILj1EEvPiS0_PKij)
        /*0008*/ 	.word	0x00000020


	//----- nvinfo : EIATTR_FRAME_SIZE
	.align		4
.L_2:
        /*000c*/ 	.byte	0x04, 0x11
        /*000e*/ 	.short	(.L_4 - .L_3)
	.align		4
.L_3:
        /*0010*/ 	.word	index@($__internal_10_$__cuda_sm20_div_u64)
        /*0014*/ 	.word	0x00000000


	//----- nvinfo : EIATTR_FRAME_SIZE
	.align		4
.L_4:
        /*0018*/ 	.byte	0x04, 0x11
        /*001a*/ 	.short	(.L_6 - .L_5)
	.align		4
.L_5:
        /*001c*/ 	.word	index@(_Z16reduceSinglePassILj1EEvPiS0_PKij)
        /*0020*/ 	.word	0x00000000


	//----- nvinfo : EIATTR_REGCOUNT
	.align		4
.L_6:
        /*0024*/ 	.byte	0x04, 0x2f
        /*0026*/ 	.short	(.L_8 - .L_7)
	.align		4
.L_7:
        /*0028*/ 	.word	index@(_Z16reduceSinglePassILj2EEvPiS0_PKij)
        /*002c*/ 	.word	0x00000020


	//----- nvinfo : EIATTR_FRAME_SIZE
	.align		4
.L_8:
        /*0030*/ 	.byte	0x04, 0x11
        /*0032*/ 	.short	(.L_10 - .L_9)
	.align		4
.L_9:
        /*0034*/ 	.word	index@($__internal_9_$__cuda_sm20_div_u64)
        /*0038*/ 	.word	0x00000000


	//----- nvinfo : EIATTR_FRAME_SIZE
	.align		4
.L_10:
        /*003c*/ 	.byte	0x04, 0x11
        /*003e*/ 	.short	(.L_12 - .L_11)
	.align		4
.L_11:
        /*0040*/ 	.word	index@(_Z16reduceSinglePassILj2EEvPiS0_PKij)
        /*0044*/ 	.word	0x00000000


	//----- nvinfo : EIATTR_REGCOUNT
	.align		4
.L_12:
        /*0048*/ 	.byte	0x04, 0x2f
        /*004a*/ 	.short	(.L_14 - .L_13)
	.align		4
.L_13:
        /*004c*/ 	.word	index@(_Z16reduceSinglePassILj4EEvPiS0_PKij)
        /*0050*/ 	.word	0x00000020


	//----- nvinfo : EIATTR_FRAME_SIZE
	.align		4
.L_14:
        /*0054*/ 	.byte	0x04, 0x11
        /*0056*/ 	.short	(.L_16 - .L_15)
	.align		4
.L_15:
        /*0058*/ 	.word	index@($__internal_8_$__cuda_sm20_div_u64)
        /*005c*/ 	.word	0x00000000


	//----- nvinfo : EIATTR_FRAME_SIZE
	.align		4
.L_16:
        /*0060*/ 	.byte	0x04, 0x11
        /*0062*/ 	.short	(.L_18 - .L_17)
	.align		4
.L_17:
        /*0064*/ 	.word	index@(_Z16reduceSinglePassILj4EEvPiS0_PKij)
        /*0068*/ 	.word	0x00000000


	//----- nvinfo : EIATTR_REGCOUNT
	.align		4
.L_18:
        /*006c*/ 	.byte	0x04, 0x2f
        /*006e*/ 	.short	(.L_20 - .L_19)
	.align		4
.L_19:
        /*0070*/ 	.word	index@(_Z16reduceSinglePassILj8EEvPiS0_PKij)
        /*0074*/ 	.word	0x00000020


	//----- nvinfo : EIATTR_FRAME_SIZE
	.align		4
.L_20:
        /*0078*/ 	.byte	0x04, 0x11
        /*007a*/ 	.short	(.L_22 - .L_21)
	.align		4
.L_21:
        /*007c*/ 	.word	index@($__internal_7_$__cuda_sm20_div_u64)
        /*0080*/ 	.word	0x00000000


	//----- nvinfo : EIATTR_FRAME_SIZE
	.align		4
.L_22:
        /*0084*/ 	.byte	0x04, 0x11
        /*0086*/ 	.short	(.L_24 - .L_23)
	.align		4
.L_23:
        /*0088*/ 	.word	index@(_Z16reduceSinglePassILj8EEvPiS0_PKij)
        /*008c*/ 	.word	0x00000000


	//----- nvinfo : EIATTR_REGCOUNT
	.align		4
.L_24:
        /*0090*/ 	.byte	0x04, 0x2f
        /*0092*/ 	.short	(.L_26 - .L_25)
	.align		4
.L_25:
        /*0094*/ 	.word	index@(_Z16reduceSinglePassILj16EEvPiS0_PKij)
        /*0098*/ 	.word	0x00000020


	//----- nvinfo : EIATTR_FRAME_SIZE
	.align		4
.L_26:
        /*009c*/ 	.byte	0x04, 0x11
        /*009e*/ 	.short	(.L_28 - .L_27)
	.align		4
.L_27:
        /*00a0*/ 	.word	index@($__internal_6_$__cuda_sm20_div_u64)
        /*00a4*/ 	.word	0x00000000


	//----- nvinfo : EIATTR_FRAME_SIZE
	.align		4
.L_28:
        /*00a8*/ 	.byte	0x04, 0x11
        /*00aa*/ 	.short	(.L_30 - .L_29)
	.align		4
.L_29:
        /*00ac*/ 	.word	index@(_Z16reduceSinglePassILj16EEvPiS0_PKij)
        /*00b0*/ 	.word	0x00000000


	//----- nvinfo : EIATTR_REGCOUNT
	.align		4
.L_30:
        /*00b4*/ 	.byte	0x04, 0x2f
        /*00b6*/ 	.short	(.L_32 - .L_31)
	.align		4
.L_31:
        /*00b8*/ 	.word	index@(_Z16reduceSinglePassILj32EEvPiS0_PKij)
        /*00bc*/ 	.word	0x00000020


	//----- nvinfo : EIATTR_FRAME_SIZE
	.align		4
.L_32:
        /*00c0*/ 	.byte	0x04, 0x11
        /*00c2*/ 	.short	(.L_34 - .L_33)
	.align		4
.L_33:
        /*00c4*/ 	.word	index@($__internal_5_$__cuda_sm20_div_u64)
        /*00c8*/ 	.word	0x00000000


	//----- nvinfo : EIATTR_FRAME_SIZE
	.align		4
.L_34:
        /*00cc*/ 	.byte	0x04, 0x11
        /*00ce*/ 	.short	(.L_36 - .L_35)
	.align		4
.L_35:
        /*00d0*/ 	.word	index@(_Z16reduceSinglePassILj32EEvPiS0_PKij)
        /*00d4*/ 	.word	0x00000000


	//----- nvinfo : EIATTR_REGCOUNT
	.align		4
.L_36:
        /*00d8*/ 	.byte	0x04, 0x2f
        /*00da*/ 	.short	(.L_38 - .L_37)
	.align		4
.L_37:
        /*00dc*/ 	.word	index@(_Z16reduceSinglePassILj64EEvPiS0_PKij)
        /*00e0*/ 	.word	0x00000020


	//----- nvinfo : EIATTR_FRAME_SIZE
	.align		4
.L_38:
        /*00e4*/ 	.byte	0x04, 0x11
        /*00e6*/ 	.short	(.L_40 - .L_39)
	.align		4
.L_39:
        /*00e8*/ 	.word	index@($__internal_4_$__cuda_sm20_div_u64)
        /*00ec*/ 	.word	0x00000000


	//----- nvinfo : EIATTR_FRAME_SIZE
	.align		4
.L_40:
        /*00f0*/ 	.byte	0x04, 0x11
        /*00f2*/ 	.short	(.L_42 - .L_41)
	.align		4
.L_41:
        /*00f4*/ 	.word	index@(_Z16reduceSinglePassILj64EEvPiS0_PKij)
        /*00f8*/ 	.word	0x00000000


	//----- nvinfo : EIATTR_REGCOUNT
	.align		4
.L_42:
        /*00fc*/ 	.byte	0x04, 0x2f
        /*00fe*/ 	.short	(.L_44 - .L_43)
	.align		4
.L_43:
        /*0100*/ 	.word	index@(_Z16reduceSinglePassILj128EEvPiS0_PKij)
        /*0104*/ 	.word	0x00000020


	//----- nvinfo : EIATTR_FRAME_SIZE
	.align		4
.L_44:
        /*0108*/ 	.byte	0x04, 0x11
        /*010a*/ 	.short	(.L_46 - .L_45)
	.align		4
.L_45:
        /*010c*/ 	.word	index@($__internal_3_$__cuda_sm20_div_u64)
        /*0110*/ 	.word	0x00000000


	//----- nvinfo : EIATTR_FRAME_SIZE
	.align		4
.L_46:
        /*0114*/ 	.byte	0x04, 0x11
        /*0116*/ 	.short	(.L_48 - .L_47)
	.align		4
.L_47:
        /*0118*/ 	.word	index@(_Z16reduceSinglePassILj128EEvPiS0_PKij)
        /*011c*/ 	.word	0x00000000


	//----- nvinfo : EIATTR_REGCOUNT
	.align		4
.L_48:
        /*0120*/ 	.byte	0x04, 0x2f
        /*0122*/ 	.short	(.L_50 - .L_49)
	.align		4
.L_49:
        /*0124*/ 	.word	index@(_Z16reduceSinglePassILj256EEvPiS0_PKij)
        /*0128*/ 	.word	0x00000020


	//----- nvinfo : EIATTR_FRAME_SIZE
	.align		4
.L_50:
        /*012c*/ 	.byte	0x04, 0x11
        /*012e*/ 	.short	(.L_52 - .L_51)
	.align		4
.L_51:
        /*0130*/ 	.word	index@($__internal_2_$__cuda_sm20_div_u64)
        /*0134*/ 	.word	0x00000000


	//----- nvinfo : EIATTR_FRAME_SIZE
	.align		4
.L_52:
        /*0138*/ 	.byte	0x04, 0x11
        /*013a*/ 	.short	(.L_54 - .L_53)
	.align		4
.L_53:
        /*013c*/ 	.word	index@(_Z16reduceSinglePassILj256EEvPiS0_PKij)
        /*0140*/ 	.word	0x00000000


	//----- nvinfo : EIATTR_REGCOUNT
	.align		4
.L_54:
        /*0144*/ 	.byte	0x04, 0x2f
        /*0146*/ 	.short	(.L_56 - .L_55)
	.align		4
.L_55:
        /*0148*/ 	.word	index@(_Z16reduceSinglePassILj512EEvPiS0_PKij)
        /*014c*/ 	.word	0x00000020


	//----- nvinfo : EIATTR_FRAME_SIZE
	.align		4
.L_56:
        /*0150*/ 	.byte	0x04, 0x11
        /*0152*/ 	.short	(.L_58 - .L_57)
	.align		4
.L_57:
        /*0154*/ 	.word	index@($__internal_1_$__cuda_sm20_div_u64)
        /*0158*/ 	.word	0x00000000


	//----- nvinfo : EIATTR_FRAME_SIZE
	.align		4
.L_58:
        /*015c*/ 	.byte	0x04, 0x11
        /*015e*/ 	.short	(.L_60 - .L_59)
	.align		4
.L_59:
        /*0160*/ 	.word	index@(_Z16reduceSinglePassILj512EEvPiS0_PKij)
        /*0164*/ 	.word	0x00000000


	//----- nvinfo : EIATTR_REGCOUNT
	.align		4
.L_60:
        /*0168*/ 	.byte	0x04, 0x2f
        /*016a*/ 	.short	(.L_62 - .L_61)
	.align		4
.L_61:
        /*016c*/ 	.word	index@(_Z16reduceSinglePassILj1024EEvPiS0_PKij)
        /*0170*/ 	.word	0x00000020


	//----- nvinfo : EIATTR_FRAME_SIZE
	.align		4
.L_62:
        /*0174*/ 	.byte	0x04, 0x11
        /*0176*/ 	.short	(.L_64 - .L_63)
	.align		4
.L_63:
        /*0178*/ 	.word	index@($__internal_0_$__cuda_sm20_div_u64)
        /*017c*/ 	.word	0x00000000


	//----- nvinfo : EIATTR_FRAME_SIZE
	.align		4
.L_64:
        /*0180*/ 	.byte	0x04, 0x11
        /*0182*/ 	.short	(.L_66 - .L_65)
	.align		4
.L_65:
        /*0184*/ 	.word	index@(_Z16reduceSinglePassILj1024EEvPiS0_PKij)
        /*0188*/ 	.word	0x00000000


	//----- nvinfo : EIATTR_MIN_STACK_SIZE
	.align		4
.L_66:
        /*018c*/ 	.byte	0x04, 0x12
        /*018e*/ 	.short	(.L_68 - .L_67)
	.align		4
.L_67:
        /*0190*/ 	.word	index@(_Z16reduceSinglePassILj1024EEvPiS0_PKij)
        /*0194*/ 	.word	0x00000000


	//----- nvinfo : EIATTR_MIN_STACK_SIZE
	.align		4
.L_68:
        /*0198*/ 	.byte	0x04, 0x12
        /*019a*/ 	.short	(.L_70 - .L_69)
	.align		4
.L_69:
        /*019c*/ 	.word	index@(_Z16reduceSinglePassILj512EEvPiS0_PKij)
        /*01a0*/ 	.word	0x00000000


	//----- nvinfo : EIATTR_MIN_STACK_SIZE
	.align		4
.L_70:
        /*01a4*/ 	.byte	0x04, 0x12
        /*01a6*/ 	.short	(.L_72 - .L_71)
	.align		4
.L_71:
        /*01a8*/ 	.word	index@(_Z16reduceSinglePassILj256EEvPiS0_PKij)
        /*01ac*/ 	.word	0x00000000


	//----- nvinfo : EIATTR_MIN_STACK_SIZE
	.align		4
.L_72:
        /*01b0*/ 	.byte	0x04, 0x12
        /*01b2*/ 	.short	(.L_74 - .L_73)
	.align		4
.L_73:
        /*01b4*/ 	.word	index@(_Z16reduceSinglePassILj128EEvPiS0_PKij)
        /*01b8*/ 	.word	0x00000000


	//----- nvinfo : EIATTR_MIN_STACK_SIZE
	.align		4
.L_74:
        /*01bc*/ 	.byte	0x04, 0x12
        /*01be*/ 	.short	(.L_76 - .L_75)
	.align		4
.L_75:
        /*01c0*/ 	.word	index@(_Z16reduceSinglePassILj64EEvPiS0_PKij)
        /*01c4*/ 	.word	0x00000000


	//----- nvinfo : EIATTR_MIN_STACK_SIZE
	.align		4
.L_76:
        /*01c8*/ 	.byte	0x04, 0x12
        /*01ca*/ 	.short	(.L_78 - .L_77)
	.align		4
.L_77:
        /*01cc*/ 	.word	index@(_Z16reduceSinglePassILj32EEvPiS0_PKij)
        /*01d0*/ 	.word	0x00000000


	//----- nvinfo : EIATTR_MIN_STACK_SIZE
	.align		4
.L_78:
        /*01d4*/ 	.byte	0x04, 0x12
        /*01d6*/ 	.short	(.L_80 - .L_79)
	.align		4
.L_79:
        /*01d8*/ 	.word	index@(_Z16reduceSinglePassILj16EEvPiS0_PKij)
        /*01dc*/ 	.word	0x00000000


	//----- nvinfo : EIATTR_MIN_STACK_SIZE
	.align		4
.L_80:
        /*01e0*/ 	.byte	0x04, 0x12
        /*01e2*/ 	.short	(.L_82 - .L_81)
	.align		4
.L_81:
        /*01e4*/ 	.word	index@(_Z16reduceSinglePassILj8EEvPiS0_PKij)
        /*01e8*/ 	.word	0x00000000


	//----- nvinfo : EIATTR_MIN_STACK_SIZE
	.align		4
.L_82:
        /*01ec*/ 	.byte	0x04, 0x12
        /*01ee*/ 	.short	(.L_84 - .L_83)
	.align		4
.L_83:
        /*01f0*/ 	.word	index@(_Z16reduceSinglePassILj4EEvPiS0_PKij)
        /*01f4*/ 	.word	0x00000000


	//----- nvinfo : EIATTR_MIN_STACK_SIZE
	.align		4
.L_84:
        /*01f8*/ 	.byte	0x04, 0x12
        /*01fa*/ 	.short	(.L_86 - .L_85)
	.align		4
.L_85:
        /*01fc*/ 	.word	index@(_Z16reduceSinglePassILj2EEvPiS0_PKij)
        /*0200*/ 	.word	0x00000000


	//----- nvinfo : EIATTR_MIN_STACK_SIZE
	.align		4
.L_86:
        /*0204*/ 	.byte	0x04, 0x12
        /*0206*/ 	.short	(.L_88 - .L_87)
	.align		4
.L_87:
        /*0208*/ 	.word	index@(_Z16reduceSinglePassILj1EEvPiS0_PKij)
        /*020c*/ 	.word	0x00000000
.L_88:


//--------------------- .nv.compat                --------------------------
	.section	.nv.compat,"",@"SHT_CUDA_COMPAT_INFO"
	.align	4
        /*0000*/ 	.byte	0x02, 0x09, 0x00, 0x00, 0x02, 0x02, 0x01, 0x00, 0x02, 0x05, 0x05, 0x00, 0x03, 0x07, 0x01, 0x01
        /*0010*/ 	.byte	0x02, 0x03, 0x00, 0x00, 0x02, 0x06, 0x01, 0x00, 0x04, 0x0b, 0x08, 0x00, 0x09, 0x00, 0x00, 0x00
        /*0020*/ 	.byte	0x00, 0x00, 0x00, 0x00


//--------------------- .nv.info._Z16reduceSinglePassILj1024EEvPiS0_PKij --------------------------
	.section	.nv.info._Z16reduceSinglePassILj1024EEvPiS0_PKij,"",@"SHT_CUDA_INFO"
	.sectionflags	@""
	.align	4


	//----- nvinfo : EIATTR_CUDA_API_VERSION
	.align		4
        /*0000*/ 	.byte	0x04, 0x37
        /*0002*/ 	.short	(.L_90 - .L_89)
.L_89:
        /*0004*/ 	.word	0x00000082


	//----- nvinfo : EIATTR_KPARAM_INFO
	.align		4
.L_90:
        /*0008*/ 	.byte	0x04, 0x17
        /*000a*/ 	.short	(.L_92 - .L_91)
.L_91:
        /*000c*/ 	.word	0x00000000
        /*0010*/ 	.short	0x0003
        /*0012*/ 	.short	0x0018
        /*0014*/ 	.byte	0x00, 0xf0, 0x11, 0x00


	//----- nvinfo : EIATTR_KPARAM_INFO
	.align		4
.L_92:
        /*0018*/ 	.byte	0x04, 0x17
        /*001a*/ 	.short	(.L_94 - .L_93)
.L_93:
        /*001c*/ 	.word	0x00000000
        /*0020*/ 	.short	0x0002
        /*0022*/ 	.short	0x0010
        /*0024*/ 	.byte	0x00, 0xf5, 0x21, 0x00


	//----- nvinfo : EIATTR_KPARAM_INFO
	.align		4
.L_94:
        /*0028*/ 	.byte	0x04, 0x17
        /*002a*/ 	.short	(.L_96 - .L_95)
.L_95:
        /*002c*/ 	.word	0x00000000
        /*0030*/ 	.short	0x0001
        /*0032*/ 	.short	0x0008
        /*0034*/ 	.byte	0x00, 0xf5, 0x21, 0x00


	//----- nvinfo : EIATTR_KPARAM_INFO
	.align		4
.L_96:
        /*0038*/ 	.byte	0x04, 0x17
        /*003a*/ 	.short	(.L_98 - .L_97)
.L_97:
        /*003c*/ 	.word	0x00000000
        /*0040*/ 	.short	0x0000
        /*0042*/ 	.short	0x0000
        /*0044*/ 	.byte	0x00, 0xf5, 0x21, 0x00


	//----- nvinfo : EIATTR_SPARSE_MMA_MASK
	.align		4
.L_98:
        /*0048*/ 	.byte	0x03, 0x50
        /*004a*/ 	.short	0x0000


	//----- nvinfo : EIATTR_MAXREG_COUNT
	.align		4
        /*004c*/ 	.byte	0x03, 0x1b
        /*004e*/ 	.short	0x00ff


	//----- nvinfo : EIATTR_NUM_BARRIERS
	.align		4
        /*0050*/ 	.byte	0x02, 0x4c
        /*0052*/ 	.byte	0x01
	.zero		1


	//----- nvinfo : EIATTR_MERCURY_ISA_VERSION
	.align		4
        /*0054*/ 	.byte	0x03, 0x5f
        /*0056*/ 	.short	0x0101


	//----- nvinfo : EIATTR_VRC_CTA_INIT_COUNT
	.align		4
        /*0058*/ 	.byte	0x02, 0x4a
	.zero		1
	.zero		1


	//----- nvinfo : EIATTR_EXIT_INSTR_OFFSETS
	.align		4
        /*005c*/ 	.byte	0x04, 0x1c
        /*005e*/ 	.short	(.L_100 - .L_99)


	//   ....[0]....
.L_99:
        /*0060*/ 	.word	0x00001110


	//   ....[1]....
        /*0064*/ 	.word	0x000012b0


	//   ....[2]....
        /*0068*/ 	.word	0x00001310


	//   ....[3]....
        /*006c*/ 	.word	0x00001810


	//   ....[4]....
        /*0070*/ 	.word	0x00002350


	//----- nvinfo : EIATTR_CRS_STACK_SIZE
	.align		4
.L_100:
        /*0074*/ 	.byte	0x04, 0x1e
        /*0076*/ 	.short	(.L_102 - .L_101)
.L_101:
        /*0078*/ 	.word	0x00000000


	//----- nvinfo : EIATTR_CBANK_PARAM_SIZE
	.align		4
.L_102:
        /*007c*/ 	.byte	0x03, 0x19
        /*007e*/ 	.short	0x001c


	//----- nvinfo : EIATTR_PARAM_CBANK
	.align		4
        /*0080*/ 	.byte	0x04, 0x0a
        /*0082*/ 	.short	(.L_104 - .L_103)
	.align		4
.L_103:
        /*0084*/ 	.word	index@(.nv.constant0._Z16reduceSinglePassILj1024EEvPiS0_PKij)
        /*0088*/ 	.short	0x0380
        /*008a*/ 	.short	0x001c


	//----- nvinfo : EIATTR_SW_WAR
	.align		4
.L_104:
        /*008c*/ 	.byte	0x04, 0x36
        /*008e*/ 	.short	(.L_106 - .L_105)
.L_105:
        /*0090*/ 	.word	0x00000008
.L_106:


//--------------------- .nv.info._Z16reduceSinglePassILj512EEvPiS0_PKij --------------------------
	.section	.nv.info._Z16reduceSinglePassILj512EEvPiS0_PKij,"",@"SHT_CUDA_INFO"
	.sectionflags	@""
	.align	4


	//----- nvinfo : EIATTR_CUDA_API_VERSION
	.align		4
        /*0000*/ 	.byte	0x04, 0x37
        /*0002*/ 	.short	(.L_108 - .L_107)
.L_107:
        /*0004*/ 	.word	0x00000082


	//----- nvinfo : EIATTR_KPARAM_INFO
	.align		4
.L_108:
        /*0008*/ 	.byte	0x04, 0x17
        /*000a*/ 	.short	(.L_110 - .L_109)
.L_109:
        /*000c*/ 	.word	0x00000000
        /*0010*/ 	.short	0x0003
        /*0012*/ 	.short	0x0018
        /*0014*/ 	.byte	0x00, 0xf0, 0x11, 0x00


	//----- nvinfo : EIATTR_KPARAM_INFO
	.align		4
.L_110:
        /*0018*/ 	.byte	0x04, 0x17
        /*001a*/ 	.short	(.L_112 - .L_111)
.L_111:
        /*001c*/ 	.word	0x00000000
        /*0020*/ 	.short	0x0002
        /*0022*/ 	.short	0x0010
        /*0024*/ 	.byte	0x00, 0xf5, 0x21, 0x00


	//----- nvinfo : EIATTR_KPARAM_INFO
	.align		4
.L_112:
        /*0028*/ 	.byte	0x04, 0x17
        /*002a*/ 	.short	(.L_114 - .L_113)
.L_113:
        /*002c*/ 	.word	0x00000000
        /*0030*/ 	.short	0x0001
        /*0032*/ 	.short	0x0008
        /*0034*/ 	.byte	0x00, 0xf5, 0x21, 0x00


	//----- nvinfo : EIATTR_KPARAM_INFO
	.align		4
.L_114:
        /*0038*/ 	.byte	0x04, 0x17
        /*003a*/ 	.short	(.L_116 - .L_115)
.L_115:
        /*003c*/ 	.word	0x00000000
        /*0040*/ 	.short	0x0000
        /*0042*/ 	.short	0x0000
        /*0044*/ 	.byte	0x00, 0xf5, 0x21, 0x00


	//----- nvinfo : EIATTR_SPARSE_MMA_MASK
	.align		4
.L_116:
        /*0048*/ 	.byte	0x03, 0x50
        /*004a*/ 	.short	0x0000


	//----- nvinfo : EIATTR_MAXREG_COUNT
	.align		4
        /*004c*/ 	.byte	0x03, 0x1b
        /*004e*/ 	.short	0x00ff


	//----- nvinfo : EIATTR_NUM_BARRIERS
	.align		4
        /*0050*/ 	.byte	0x02, 0x4c
        /*0052*/ 	.byte	0x01
	.zero		1


	//----- nvinfo : EIATTR_MERCURY_ISA_VERSION
	.align		4
        /*0054*/ 	.byte	0x03, 0x5f
        /*0056*/ 	.short	0x0101


	//----- nvinfo : EIATTR_VRC_CTA_INIT_COUNT
	.align		4
        /*0058*/ 	.byte	0x02, 0x4a
	.zero		1
	.zero		1


	//----- nvinfo : EIATTR_EXIT_INSTR_OFFSETS
	.align		4
        /*005c*/ 	.byte	0x04, 0x1c
        /*005e*/ 	.short	(.L_118 - .L_117)


	//   ....[0]....
.L_117:
        /*0060*/ 	.word	0x000010a0


	//   ....[1]....
        /*0064*/ 	.word	0x00001240


	//   ....[2]....
        /*0068*/ 	.word	0x000012a0


	//   ....[3]....
        /*006c*/ 	.word	0x00001730


	//   ....[4]....
        /*0070*/ 	.word	0x000021e0


	//----- nvinfo : EIATTR_CRS_STACK_SIZE
	.align		4
.L_118:
        /*0074*/ 	.byte	0x04, 0x1e
        /*0076*/ 	.short	(.L_120 - .L_119)
.L_119:
        /*0078*/ 	.word	0x00000000


	//----- nvinfo : EIATTR_CBANK_PARAM_SIZE
	.align		4
.L_120:
        /*007c*/ 	.byte	0x03, 0x19
        /*007e*/ 	.short	0x001c


	//----- nvinfo : EIATTR_PARAM_CBANK
	.align		4
        /*0080*/ 	.byte	0x04, 0x0a
        /*0082*/ 	.short	(.L_122 - .L_121)
	.align		4
.L_121:
        /*0084*/ 	.word	index@(.nv.constant0._Z16reduceSinglePassILj512EEvPiS0_PKij)
        /*0088*/ 	.short	0x0380
        /*008a*/ 	.short	0x001c


	//----- nvinfo : EIATTR_SW_WAR
	.align		4
.L_122:
        /*008c*/ 	.byte	0x04, 0x36
        /*008e*/ 	.short	(.L_124 - .L_123)
.L_123:
        /*0090*/ 	.word	0x00000008
.L_124:


//--------------------- .nv.info._Z16reduceSinglePassILj256EEvPiS0_PKij --------------------------
	.section	.nv.info._Z16reduceSinglePassILj256EEvPiS0_PKij,"",@"SHT_CUDA_INFO"
	.sectionflags	@""
	.align	4


	//----- nvinfo : EIATTR_CUDA_API_VERSION
	.align		4
        /*0000*/ 	.byte	0x04, 0x37
        /*0002*/ 	.short	(.L_126 - .L_125)
.L_125:
        /*0004*/ 	.word	0x00000082


	//----- nvinfo : EIATTR_KPARAM_INFO
	.align		4
.L_126:
        /*0008*/ 	.byte	0x04, 0x17
        /*000a*/ 	.short	(.L_128 - .L_127)
.L_127:
        /*000c*/ 	.word	0x00000000
        /*0010*/ 	.short	0x0003
        /*0012*/ 	.short	0x0018
        /*0014*/ 	.byte	0x00, 0xf0, 0x11, 0x00


	//----- nvinfo : EIATTR_KPARAM_INFO
	.align		4
.L_128:
        /*0018*/ 	.byte	0x04, 0x17
        /*001a*/ 	.short	(.L_130 - .L_129)
.L_129:
        /*001c*/ 	.word	0x00000000
        /*0020*/ 	.short	0x0002
        /*0022*/ 	.short	0x0010
        /*0024*/ 	.byte	0x00, 0xf5, 0x21, 0x00


	//----- nvinfo : EIATTR_KPARAM_INFO
	.align		4
.L_130:
        /*0028*/ 	.byte	0x04, 0x17
        /*002a*/ 	.short	(.L_132 - .L_131)
.L_131:
        /*002c*/ 	.word	0x00000000
        /*0030*/ 	.short	0x0001
        /*0032*/ 	.short	0x0008
        /*0034*/ 	.byte	0x00, 0xf5, 0x21, 0x00


	//----- nvinfo : EIATTR_KPARAM_INFO
	.align		4
.L_132:
        /*0038*/ 	.byte	0x04, 0x17
        /*003a*/ 	.short	(.L_134 - .L_133)
.L_133:
        /*003c*/ 	.word	0x00000000
        /*0040*/ 	.short	0x0000
        /*0042*/ 	.short	0x0000
        /*0044*/ 	.byte	0x00, 0xf5, 0x21, 0x00


	//----- nvinfo : EIATTR_SPARSE_MMA_MASK
	.align		4
.L_134:
        /*0048*/ 	.byte	0x03, 0x50
        /*004a*/ 	.short	0x0000


	//----- nvinfo : EIATTR_MAXREG_COUNT
	.align		4
        /*004c*/ 	.byte	0x03, 0x1b
        /*004e*/ 	.short	0x00ff


	//----- nvinfo : EIATTR_NUM_BARRIERS
	.align		4
        /*0050*/ 	.byte	0x02, 0x4c
        /*0052*/ 	.byte	0x01
	.zero		1


	//----- nvinfo : EIATTR_MERCURY_ISA_VERSION
	.align		4
        /*0054*/ 	.byte	0x03, 0x5f
        /*0056*/ 	.short	0x0101


	//----- nvinfo : EIATTR_VRC_CTA_INIT_COUNT
	.align		4
        /*0058*/ 	.byte	0x02, 0x4a
	.zero		1
	.zero		1


	//----- nvinfo : EIATTR_EXIT_INSTR_OFFSETS
	.align		4
        /*005c*/ 	.byte	0x04, 0x1c
        /*005e*/ 	.short	(.L_136 - .L_135)


	//   ....[0]....
.L_135:
        /*0060*/ 	.word	0x00001040


	//   ....[1]....
        /*0064*/ 	.word	0x000011e0


	//   ....[2]....
        /*0068*/ 	.word	0x00001240


	//   ....[3]....
        /*006c*/ 	.word	0x00001670


	//   ....[4]....
        /*0070*/ 	.word	0x000020d0


	//----- nvinfo : EIATTR_CRS_STACK_SIZE
	.align		4
.L_136:
        /*0074*/ 	.byte	0x04, 0x1e
        /*0076*/ 	.short	(.L_138 - .L_137)
.L_137:
        /*0078*/ 	.word	0x00000000


	//----- nvinfo : EIATTR_CBANK_PARAM_SIZE
	.align		4
.L_138:
        /*007c*/ 	.byte	0x03, 0x19
        /*007e*/ 	.short	0x001c


	//----- nvinfo : EIATTR_PARAM_CBANK
	.align		4
        /*0080*/ 	.byte	0x04, 0x0a
        /*0082*/ 	.short	(.L_140 - .L_139)
	.align		4
.L_139:
        /*0084*/ 	.word	index@(.nv.constant0._Z16reduceSinglePassILj256EEvPiS0_PKij)
        /*0088*/ 	.short	0x0380
        /*008a*/ 	.short	0x001c


	//----- nvinfo : EIATTR_SW_WAR
	.align		4
.L_140:
        /*008c*/ 	.byte	0x04, 0x36
        /*008e*/ 	.short	(.L_142 - .L_141)
.L_141:
        /*0090*/ 	.word	0x00000008
.L_142:


//--------------------- .nv.info._Z16reduceSinglePassILj128EEvPiS0_PKij --------------------------
	.section	.nv.info._Z16reduceSinglePassILj128EEvPiS0_PKij,"",@"SHT_CUDA_INFO"
	.sectionflags	@""
	.align	4


	//----- nvinfo : EIATTR_CUDA_API_VERSION
	.align		4
        /*0000*/ 	.byte	0x04, 0x37
        /*0002*/ 	.short	(.L_144 - .L_143)
.L_143:
        /*0004*/ 	.word	0x00000082


	//----- nvinfo : EIATTR_KPARAM_INFO
	.align		4
.L_144:
        /*0008*/ 	.byte	0x04, 0x17
        /*000a*/ 	.short	(.L_146 - .L_145)
.L_145:
        /*000c*/ 	.word	0x00000000
        /*0010*/ 	.short	0x0003
        /*0012*/ 	.short	0x0018
        /*0014*/ 	.byte	0x00, 0xf0, 0x11, 0x00


	//----- nvinfo : EIATTR_KPARAM_INFO
	.align		4
.L_146:
        /*0018*/ 	.byte	0x04, 0x17
        /*001a*/ 	.short	(.L_148 - .L_147)
.L_147:
        /*001c*/ 	.word	0x00000000
        /*0020*/ 	.short	0x0002
        /*0022*/ 	.short	0x0010
        /*0024*/ 	.byte	0x00, 0xf5, 0x21, 0x00


	//----- nvinfo : EIATTR_KPARAM_INFO
	.align		4
.L_148:
        /*0028*/ 	.byte	0x04, 0x17
        /*002a*/ 	.short	(.L_150 - .L_149)
.L_149:
        /*002c*/ 	.word	0x00000000
        /*0030*/ 	.short	0x0001
        /*0032*/ 	.short	0x0008
        /*0034*/ 	.byte	0x00, 0xf5, 0x21, 0x00


	//----- nvinfo : EIATTR_KPARAM_INFO
	.align		4
.L_150:
        /*0038*/ 	.byte	0x04, 0x17
        /*003a*/ 	.short	(.L_152 - .L_151)
.L_151:
        /*003c*/ 	.word	0x00000000
        /*0040*/ 	.short	0x0000
        /*0042*/ 	.short	0x0000
        /*0044*/ 	.byte	0x00, 0xf5, 0x21, 0x00


	//----- nvinfo : EIATTR_SPARSE_MMA_MASK
	.align		4
.L_152:
        /*0048*/ 	.byte	0x03, 0x50
        /*004a*/ 	.short	0x0000


	//----- nvinfo : EIATTR_MAXREG_COUNT
	.align		4
        /*004c*/ 	.byte	0x03, 0x1b
        /*004e*/ 	.short	0x00ff


	//----- nvinfo : EIATTR_NUM_BARRIERS
	.align		4
        /*0050*/ 	.byte	0x02, 0x4c
        /*0052*/ 	.byte	0x01
	.zero		1


	//----- nvinfo : EIATTR_MERCURY_ISA_VERSION
	.align		4
        /*0054*/ 	.byte	0x03, 0x5f
        /*0056*/ 	.short	0x0101


	//----- nvinfo : EIATTR_VRC_CTA_INIT_COUNT
	.align		4
        /*0058*/ 	.byte	0x02, 0x4a
	.zero		1
	.zero		1


	//----- nvinfo : EIATTR_EXIT_INSTR_OFFSETS
	.align		4
        /*005c*/ 	.byte	0x04, 0x1c
        /*005e*/ 	.short	(.L_154 - .L_153)


	//   ....[0]....
.L_153:
        /*0060*/ 	.word	0x00000fe0


	//   ....[1]....
        /*0064*/ 	.word	0x00001180


	//   ....[2]....
        /*0068*/ 	.word	0x000011e0


	//   ....[3]....
        /*006c*/ 	.word	0x000015b0


	//   ....[4]....
        /*0070*/ 	.word	0x00001fc0


	//----- nvinfo : EIATTR_CRS_STACK_SIZE
	.align		4
.L_154:
        /*0074*/ 	.byte	0x04, 0x1e
        /*0076*/ 	.short	(.L_156 - .L_155)
.L_155:
        /*0078*/ 	.word	0x00000000


	//----- nvinfo : EIATTR_CBANK_PARAM_SIZE
	.align		4
.L_156:
        /*007c*/ 	.byte	0x03, 0x19
        /*007e*/ 	.short	0x001c


	//----- nvinfo : EIATTR_PARAM_CBANK
	.align		4
        /*0080*/ 	.byte	0x04, 0x0a
        /*0082*/ 	.short	(.L_158 - .L_157)
	.align		4
.L_157:
        /*0084*/ 	.word	index@(.nv.constant0._Z16reduceSinglePassILj128EEvPiS0_PKij)
        /*0088*/ 	.short	0x0380
        /*008a*/ 	.short	0x001c


	//----- nvinfo : EIATTR_SW_WAR
	.align		4
.L_158:
        /*008c*/ 	.byte	0x04, 0x36
        /*008e*/ 	.short	(.L_160 - .L_159)
.L_159:
        /*0090*/ 	.word	0x00000008
.L_160:


//--------------------- .nv.info._Z16reduceSinglePassILj64EEvPiS0_PKij --------------------------
	.section	.nv.info._Z16reduceSinglePassILj64EEvPiS0_PKij,"",@"SHT_CUDA_INFO"
	.sectionflags	@""
	.align	4


	//----- nvinfo : EIATTR_CUDA_API_VERSION
	.align		4
        /*0000*/ 	.byte	0x04, 0x37
        /*0002*/ 	.short	(.L_162 - .L_161)
.L_161:
        /*0004*/ 	.word	0x00000082


	//----- nvinfo : EIATTR_KPARAM_INFO
	.align		4
.L_162:
        /*0008*/ 	.byte	0x04, 0x17
        /*000a*/ 	.short	(.L_164 - .L_163)
.L_163:
        /*000c*/ 	.word	0x00000000
        /*0010*/ 	.short	0x0003
        /*0012*/ 	.short	0x0018
        /*0014*/ 	.byte	0x00, 0xf0, 0x11, 0x00


	//----- nvinfo : EIATTR_KPARAM_INFO
	.align		4
.L_164:
        /*0018*/ 	.byte	0x04, 0x17
        /*001a*/ 	.short	(.L_166 - .L_165)
.L_165:
        /*001c*/ 	.word	0x00000000
        /*0020*/ 	.short	0x0002
        /*0022*/ 	.short	0x0010
        /*0024*/ 	.byte	0x00, 0xf5, 0x21, 0x00


	//----- nvinfo : EIATTR_KPARAM_INFO
	.align		4
.L_166:
        /*0028*/ 	.byte	0x04, 0x17
        /*002a*/ 	.short	(.L_168 - .L_167)
.L_167:
        /*002c*/ 	.word	0x00000000
        /*0030*/ 	.short	0x0001
        /*0032*/ 	.short	0x0008
        /*0034*/ 	.byte	0x00, 0xf5, 0x21, 0x00


	//----- nvinfo : EIATTR_KPARAM_INFO
	.align		4
.L_168:
        /*0038*/ 	.byte	0x04, 0x17
        /*003a*/ 	.short	(.L_170 - .L_169)
.L_169:
        /*003c*/ 	.word	0x00000000
        /*0040*/ 	.short	0x0000
        /*0042*/ 	.short	0x0000
        /*0044*/ 	.byte	0x00, 0xf5, 0x21, 0x00


	//----- nvinfo : EIATTR_SPARSE_MMA_MASK
	.align		4
.L_170:
        /*0048*/ 	.byte	0x03, 0x50
        /*004a*/ 	.short	0x0000


	//----- nvinfo : EIATTR_MAXREG_COUNT
	.align		4
        /*004c*/ 	.byte	0x03, 0x1b
        /*004e*/ 	.short	0x00ff


	//----- nvinfo : EIATTR_NUM_BARRIERS
	.align		4
        /*0050*/ 	.byte	0x02, 0x4c
        /*0052*/ 	.byte	0x01
	.zero		1


	//----- nvinfo : EIATTR_MERCURY_ISA_VERSION
	.align		4
        /*0054*/ 	.byte	0x03, 0x5f
        /*0056*/ 	.short	0x0101


	//----- nvinfo : EIATTR_VRC_CTA_INIT_COUNT
	.align		4
        /*0058*/ 	.byte	0x02, 0x4a
	.zero		1
	.zero		1


	//----- nvinfo : EIATTR_EXIT_INSTR_OFFSETS
	.align		4
        /*005c*/ 	.byte	0x04, 0x1c
        /*005e*/ 	.short	(.L_172 - .L_171)


	//   ....[0]....
.L_171:
        /*0060*/ 	.word	0x00000f80


	//   ....[1]....
        /*0064*/ 	.word	0x00001120


	//   ....[2]....
        /*0068*/ 	.word	0x00001180


	//   ....[3]....
        /*006c*/ 	.word	0x000014f0


	//   ....[4]....
        /*0070*/ 	.word	0x00001eb0


	//----- nvinfo : EIATTR_CRS_STACK_SIZE
	.align		4
.L_172:
        /*0074*/ 	.byte	0x04, 0x1e
        /*0076*/ 	.short	(.L_174 - .L_173)
.L_173:
        /*0078*/ 	.word	0x00000000


	//----- nvinfo : EIATTR_CBANK_PARAM_SIZE
	.align		4
.L_174:
        /*007c*/ 	.byte	0x03, 0x19
        /*007e*/ 	.short	0x001c


	//----- nvinfo : EIATTR_PARAM_CBANK
	.align		4
        /*0080*/ 	.byte	0x04, 0x0a
        /*0082*/ 	.short	(.L_176 - .L_175)
	.align		4
.L_175:
        /*0084*/ 	.word	index@(.nv.constant0._Z16reduceSinglePassILj64EEvPiS0_PKij)
        /*0088*/ 	.short	0x0380
        /*008a*/ 	.short	0x001c


	//----- nvinfo : EIATTR_SW_WAR
	.align		4
.L_176:
        /*008c*/ 	.byte	0x04, 0x36
        /*008e*/ 	.short	(.L_178 - .L_177)
.L_177:
        /*0090*/ 	.word	0x00000008
.L_178:


//--------------------- .nv.info._Z16reduceSinglePassILj32EEvPiS0_PKij --------------------------
	.section	.nv.info._Z16reduceSinglePassILj32EEvPiS0_PKij,"",@"SHT_CUDA_INFO"
	.sectionflags	@""
	.align	4


	//----- nvinfo : EIATTR_CUDA_API_VERSION
	.align		4
        /*0000*/ 	.byte	0x04, 0x37
        /*0002*/ 	.short	(.L_180 - .L_179)
.L_179:
        /*0004*/ 	.word	0x00000082


	//----- nvinfo : EIATTR_KPARAM_INFO
	.align		4
.L_180:
        /*0008*/ 	.byte	0x04, 0x17
        /*000a*/ 	.short	(.L_182 - .L_181)
.L_181:
        /*000c*/ 	.word	0x00000000
        /*0010*/ 	.short	0x0003
        /*0012*/ 	.short	0x0018
        /*0014*/ 	.byte	0x00, 0xf0, 0x11, 0x00


	//----- nvinfo : EIATTR_KPARAM_INFO
	.align		4
.L_182:
        /*0018*/ 	.byte	0x04, 0x17
        /*001a*/ 	.short	(.L_184 - .L_183)
.L_183:
        /*001c*/ 	.word	0x00000000
        /*0020*/ 	.short	0x0002
        /*0022*/ 	.short	0x0010
        /*0024*/ 	.byte	0x00, 0xf5, 0x21, 0x00


	//----- nvinfo : EIATTR_KPARAM_INFO
	.align		4
.L_184:
        /*0028*/ 	.byte	0x04, 0x17
        /*002a*/ 	.short	(.L_186 - .L_185)
.L_185:
        /*002c*/ 	.word	0x00000000
        /*0030*/ 	.short	0x0001
        /*0032*/ 	.short	0x0008
        /*0034*/ 	.byte	0x00, 0xf5, 0x21, 0x00


	//----- nvinfo : EIATTR_KPARAM_INFO
	.align		4
.L_186:
        /*0038*/ 	.byte	0x04, 0x17
        /*003a*/ 	.short	(.L_188 - .L_187)
.L_187:
        /*003c*/ 	.word	0x00000000
        /*0040*/ 	.short	0x0000
        /*0042*/ 	.short	0x0000
        /*0044*/ 	.byte	0x00, 0xf5, 0x21, 0x00


	//----- nvinfo : EIATTR_SPARSE_MMA_MASK
	.align		4
.L_188:
        /*0048*/ 	.byte	0x03, 0x50
        /*004a*/ 	.short	0x0000


	//----- nvinfo : EIATTR_MAXREG_COUNT
	.align		4
        /*004c*/ 	.byte	0x03, 0x1b
        /*004e*/ 	.short	0x00ff


	//----- nvinfo : EIATTR_NUM_BARRIERS
	.align		4
        /*0050*/ 	.byte	0x02, 0x4c
        /*0052*/ 	.byte	0x01
	.zero		1


	//----- nvinfo : EIATTR_MERCURY_ISA_VERSION
	.align		4
        /*0054*/ 	.byte	0x03, 0x5f
        /*0056*/ 	.short	0x0101


	//----- nvinfo : EIATTR_VRC_CTA_INIT_COUNT
	.align		4
        /*0058*/ 	.byte	0x02, 0x4a
	.zero		1
	.zero		1


	//----- nvinfo : EIATTR_EXIT_INSTR_OFFSETS
	.align		4
        /*005c*/ 	.byte	0x04, 0x1c
        /*005e*/ 	.short	(.L_190 - .L_189)


	//   ....[0]....
.L_189:
        /*0060*/ 	.word	0x00000f80


	//   ....[1]....
        /*0064*/ 	.word	0x000010e0


	//   ....[2]....
        /*0068*/ 	.word	0x00001140


	//   ....[3]....
        /*006c*/ 	.word	0x00001470


	//   ....[4]....
        /*0070*/ 	.word	0x00001df0


	//----- nvinfo : EIATTR_CRS_STACK_SIZE
	.align		4
.L_190:
        /*0074*/ 	.byte	0x04, 0x1e
        /*0076*/ 	.short	(.L_192 - .L_191)
.L_191:
        /*0078*/ 	.word	0x00000000


	//----- nvinfo : EIATTR_CBANK_PARAM_SIZE
	.align		4
.L_192:
        /*007c*/ 	.byte	0x03, 0x19
        /*007e*/ 	.short	0x001c


	//----- nvinfo : EIATTR_PARAM_CBANK
	.align		4
        /*0080*/ 	.byte	0x04, 0x0a
        /*0082*/ 	.short	(.L_194 - .L_193)
	.align		4
.L_193:
        /*0084*/ 	.word	index@(.nv.constant0._Z16reduceSinglePassILj32EEvPiS0_PKij)
        /*0088*/ 	.short	0x0380
        /*008a*/ 	.short	0x001c


	//----- nvinfo : EIATTR_SW_WAR
	.align		4
.L_194:
        /*008c*/ 	.byte	0x04, 0x36
        /*008e*/ 	.short	(.L_196 - .L_195)
.L_195:
        /*0090*/ 	.word	0x00000008
.L_196:


//--------------------- .nv.info._Z16reduceSinglePassILj16EEvPiS0_PKij --------------------------
	.section	.nv.info._Z16reduceSinglePassILj16EEvPiS0_PKij,"",@"SHT_CUDA_INFO"
	.sectionflags	@""
	.align	4


	//----- nvinfo : EIATTR_CUDA_API_VERSION
	.align		4
        /*0000*/ 	.byte	0x04, 0x37
        /*0002*/ 	.short	(.L_198 - .L_197)
.L_197:
        /*0004*/ 	.word	0x00000082


	//----- nvinfo : EIATTR_KPARAM_INFO
	.align		4
.L_198:
        /*0008*/ 	.byte	0x04, 0x17
        /*000a*/ 	.short	(.L_200 - .L_199)
.L_199:
        /*000c*/ 	.word	0x00000000
        /*0010*/ 	.short	0x0003
        /*0012*/ 	.short	0x0018
        /*0014*/ 	.byte	0x00, 0xf0, 0x11, 0x00


	//----- nvinfo : EIATTR_KPARAM_INFO
	.align		4
.L_200:
        /*0018*/ 	.byte	0x04, 0x17
        /*001a*/ 	.short	(.L_202 - .L_201)
.L_201:
        /*001c*/ 	.word	0x00000000
        /*0020*/ 	.short	0x0002
        /*0022*/ 	.short	0x0010
        /*0024*/ 	.byte	0x00, 0xf5, 0x21, 0x00


	//----- nvinfo : EIATTR_KPARAM_INFO
	.align		4
.L_202:
        /*0028*/ 	.byte	0x04, 0x17
        /*002a*/ 	.short	(.L_204 - .L_203)
.L_203:
        /*002c*/ 	.word	0x00000000
        /*0030*/ 	.short	0x0001
        /*0032*/ 	.short	0x0008
        /*0034*/ 	.byte	0x00, 0xf5, 0x21, 0x00


	//----- nvinfo : EIATTR_KPARAM_INFO
	.align		4
.L_204:
        /*0038*/ 	.byte	0x04, 0x17
        /*003a*/ 	.short	(.L_206 - .L_205)
.L_205:
        /*003c*/ 	.word	0x00000000
        /*0040*/ 	.short	0x0000
        /*0042*/ 	.short	0x0000
        /*0044*/ 	.byte	0x00, 0xf5, 0x21, 0x00


	//----- nvinfo : EIATTR_SPARSE_MMA_MASK
	.align		4
.L_206:
        /*0048*/ 	.byte	0x03, 0x50
        /*004a*/ 	.short	0x0000


	//----- nvinfo : EIATTR_MAXREG_COUNT
	.align		4
        /*004c*/ 	.byte	0x03, 0x1b
        /*004e*/ 	.short	0x00ff


	//----- nvinfo : EIATTR_NUM_BARRIERS
	.align		4
        /*0050*/ 	.byte	0x02, 0x4c
        /*0052*/ 	.byte	0x01
	.zero		1


	//----- nvinfo : EIATTR_MERCURY_ISA_VERSION
	.align		4
        /*0054*/ 	.byte	0x03, 0x5f
        /*0056*/ 	.short	0x0101


	//----- nvinfo : EIATTR_VRC_CTA_INIT_COUNT
	.align		4
        /*0058*/ 	.byte	0x02, 0x4a
	.zero		1
	.zero		1


	//----- nvinfo : EIATTR_EXIT_INSTR_OFFSETS
	.align		4
        /*005c*/ 	.byte	0x04, 0x1c
        /*005e*/ 	.short	(.L_208 - .L_207)


	//   ....[0]....
.L_207:
        /*0060*/ 	.word	0x00000f80


	//   ....[1]....
        /*0064*/ 	.word	0x000010a0


	//   ....[2]....
        /*0068*/ 	.word	0x00001100


	//   ....[3]....
        /*006c*/ 	.word	0x000013f0


	//   ....[4]....
        /*0070*/ 	.word	0x00001d30


	//----- nvinfo : EIATTR_CRS_STACK_SIZE
	.align		4
.L_208:
        /*0074*/ 	.byte	0x04, 0x1e
        /*0076*/ 	.short	(.L_210 - .L_209)
.L_209:
        /*0078*/ 	.word	0x00000000


	//----- nvinfo : EIATTR_CBANK_PARAM_SIZE
	.align		4
.L_210:
        /*007c*/ 	.byte	0x03, 0x19
        /*007e*/ 	.short	0x001c


	//----- nvinfo : EIATTR_PARAM_CBANK
	.align		4
        /*0080*/ 	.byte	0x04, 0x0a
        /*0082*/ 	.short	(.L_212 - .L_211)
	.align		4
.L_211:
        /*0084*/ 	.word	index@(.nv.constant0._Z16reduceSinglePassILj16EEvPiS0_PKij)
        /*0088*/ 	.short	0x0380
        /*008a*/ 	.short	0x001c


	//----- nvinfo : EIATTR_SW_WAR
	.align		4
.L_212:
        /*008c*/ 	.byte	0x04, 0x36
        /*008e*/ 	.short	(.L_214 - .L_213)
.L_213:
        /*0090*/ 	.word	0x00000008
.L_214:


//--------------------- .nv.info._Z16reduceSinglePassILj8EEvPiS0_PKij --------------------------
	.section	.nv.info._Z16reduceSinglePassILj8EEvPiS0_PKij,"",@"SHT_CUDA_INFO"
	.sectionflags	@""
	.align	4


	//----- nvinfo : EIATTR_CUDA_API_VERSION
	.align		4
        /*0000*/ 	.byte	0x04, 0x37
        /*0002*/ 	.short	(.L_216 - .L_215)
.L_215:
        /*0004*/ 	.word	0x00000082


	//----- nvinfo : EIATTR_KPARAM_INFO
	.align		4
.L_216:
        /*0008*/ 	.byte	0x04, 0x17
        /*000a*/ 	.short	(.L_218 - .L_217)
.L_217:
        /*000c*/ 	.word	0x00000000
        /*0010*/ 	.short	0x0003
        /*0012*/ 	.short	0x0018
        /*0014*/ 	.byte	0x00, 0xf0, 0x11, 0x00


	//----- nvinfo : EIATTR_KPARAM_INFO
	.align		4
.L_218:
        /*0018*/ 	.byte	0x04, 0x17
        /*001a*/ 	.short	(.L_220 - .L_219)
.L_219:
        /*001c*/ 	.word	0x00000000
        /*0020*/ 	.short	0x0002
        /*0022*/ 	.short	0x0010
        /*0024*/ 	.byte	0x00, 0xf5, 0x21, 0x00


	//----- nvinfo : EIATTR_KPARAM_INFO
	.align		4
.L_220:
        /*0028*/ 	.byte	0x04, 0x17
        /*002a*/ 	.short	(.L_222 - .L_221)
.L_221:
        /*002c*/ 	.word	0x00000000
        /*0030*/ 	.short	0x0001
        /*0032*/ 	.short	0x0008
        /*0034*/ 	.byte	0x00, 0xf5, 0x21, 0x00


	//----- nvinfo : EIATTR_KPARAM_INFO
	.align		4
.L_222:
        /*0038*/ 	.byte	0x04, 0x17
        /*003a*/ 	.short	(.L_224 - .L_223)
.L_223:
        /*003c*/ 	.word	0x00000000
        /*0040*/ 	.short	0x0000
        /*0042*/ 	.short	0x0000
        /*0044*/ 	.byte	0x00, 0xf5, 0x21, 0x00


	//----- nvinfo : EIATTR_SPARSE_MMA_MASK
	.align		4
.L_224:
        /*0048*/ 	.byte	0x03, 0x50
        /*004a*/ 	.short	0x0000


	//----- nvinfo : EIATTR_MAXREG_COUNT
	.align		4
        /*004c*/ 	.byte	0x03, 0x1b
        /*004e*/ 	.short	0x00ff


	//----- nvinfo : EIATTR_NUM_BARRIERS
	.align		4
        /*0050*/ 	.byte	0x02, 0x4c
        /*0052*/ 	.byte	0x01
	.zero		1


	//----- nvinfo : EIATTR_MERCURY_ISA_VERSION
	.align		4
        /*0054*/ 	.byte	0x03, 0x5f
        /*0056*/ 	.short	0x0101


	//----- nvinfo : EIATTR_VRC_CTA_INIT_COUNT
	.align		4
        /*0058*/ 	.byte	0x02, 0x4a
	.zero		1
	.zero		1


	//----- nvinfo : EIATTR_EXIT_INSTR_OFFSETS
	.align		4
        /*005c*/ 	.byte	0x04, 0x1c
        /*005e*/ 	.short	(.L_226 - .L_225)


	//   ....[0]....
.L_225:
        /*0060*/ 	.word	0x00000f80


	//   ....[1]....
        /*0064*/ 	.word	0x00001060


	//   ....[2]....
        /*0068*/ 	.word	0x000010c0


	//   ....[3]....
        /*006c*/ 	.word	0x00001370


	//   ....[4]....
        /*0070*/ 	.word	0x00001c70


	//----- nvinfo : EIATTR_CRS_STACK_SIZE
	.align		4
.L_226:
        /*0074*/ 	.byte	0x04, 0x1e
        /*0076*/ 	.short	(.L_228 - .L_227)
.L_227:
        /*0078*/ 	.word	0x00000000


	//----- nvinfo : EIATTR_CBANK_PARAM_SIZE
	.align		4
.L_228:
        /*007c*/ 	.byte	0x03, 0x19
        /*007e*/ 	.short	0x001c


	//----- nvinfo : EIATTR_PARAM_CBANK
	.align		4
        /*0080*/ 	.byte	0x04, 0x0a
        /*0082*/ 	.short	(.L_230 - .L_229)
	.align		4
.L_229:
        /*0084*/ 	.word	index@(.nv.constant0._Z16reduceSinglePassILj8EEvPiS0_PKij)
        /*0088*/ 	.short	0x0380
        /*008a*/ 	.short	0x001c


	//----- nvinfo : EIATTR_SW_WAR
	.align		4
.L_230:
        /*008c*/ 	.byte	0x04, 0x36
        /*008e*/ 	.short	(.L_232 - .L_231)
.L_231:
        /*0090*/ 	.word	0x00000008
.L_232:


//--------------------- .nv.info._Z16reduceSinglePassILj4EEvPiS0_PKij --------------------------
	.section	.nv.info._Z16reduceSinglePassILj4EEvPiS0_PKij,"",@"SHT_CUDA_INFO"
	.sectionflags	@""
	.align	4


	//----- nvinfo : EIATTR_CUDA_API_VERSION
	.align		4
        /*0000*/ 	.byte	0x04, 0x37
        /*0002*/ 	.short	(.L_234 - .L_233)
.L_233:
        /*0004*/ 	.word	0x00000082


	//----- nvinfo : EIATTR_KPARAM_INFO
	.align		4
.L_234:
        /*0008*/ 	.byte	0x04, 0x17
        /*000a*/ 	.short	(.L_236 - .L_235)
.L_235:
        /*000c*/ 	.word	0x00000000
        /*0010*/ 	.short	0x0003
        /*0012*/ 	.short	0x0018
        /*0014*/ 	.byte	0x00, 0xf0, 0x11, 0x00


	//----- nvinfo : EIATTR_KPARAM_INFO
	.align		4
.L_236:
        /*0018*/ 	.byte	0x04, 0x17
        /*001a*/ 	.short	(.L_238 - .L_237)
.L_237:
        /*001c*/ 	.word	0x00000000
        /*0020*/ 	.short	0x0002
        /*0022*/ 	.short	0x0010
        /*0024*/ 	.byte	0x00, 0xf5, 0x21, 0x00


	//----- nvinfo : EIATTR_KPARAM_INFO
	.align		4
.L_238:
        /*0028*/ 	.byte	0x04, 0x17
        /*002a*/ 	.short	(.L_240 - .L_239)
.L_239:
        /*002c*/ 	.word	0x00000000
        /*0030*/ 	.short	0x0001
        /*0032*/ 	.short	0x0008
        /*0034*/ 	.byte	0x00, 0xf5, 0x21, 0x00


	//----- nvinfo : EIATTR_KPARAM_INFO
	.align		4
.L_240:
        /*0038*/ 	.byte	0x04, 0x17
        /*003a*/ 	.short	(.L_242 - .L_241)
.L_241:
        /*003c*/ 	.word	0x00000000
        /*0040*/ 	.short	0x0000
        /*0042*/ 	.short	0x0000
        /*0044*/ 	.byte	0x00, 0xf5, 0x21, 0x00


	//----- nvinfo : EIATTR_SPARSE_MMA_MASK
	.align		4
.L_242:
        /*0048*/ 	.byte	0x03, 0x50
        /*004a*/ 	.short	0x0000


	//----- nvinfo : EIATTR_MAXREG_COUNT
	.align		4
        /*004c*/ 	.byte	0x03, 0x1b
        /*004e*/ 	.short	0x00ff


	//----- nvinfo : EIATTR_NUM_BARRIERS
	.align		4
        /*0050*/ 	.byte	0x02, 0x4c
        /*0052*/ 	.byte	0x01
	.zero		1


	//----- nvinfo : EIATTR_MERCURY_ISA_VERSION
	.align		4
        /*0054*/ 	.byte	0x03, 0x5f
        /*0056*/ 	.short	0x0101


	//----- nvinfo : EIATTR_VRC_CTA_INIT_COUNT
	.align		4
        /*0058*/ 	.byte	0x02, 0x4a
	.zero		1
	.zero		1


	//----- nvinfo : EIATTR_EXIT_INSTR_OFFSETS
	.align		4
        /*005c*/ 	.byte	0x04, 0x1c
        /*005e*/ 	.short	(.L_244 - .L_243)


	//   ....[0]....
.L_243:
        /*0060*/ 	.word	0x00000f80


	//   ....[1]....
        /*0064*/ 	.word	0x00001020


	//   ....[2]....
        /*0068*/ 	.word	0x00001080


	//   ....[3]....
        /*006c*/ 	.word	0x000012f0


	//   ....[4]....
        /*0070*/ 	.word	0x00001bb0


	//----- nvinfo : EIATTR_CRS_STACK_SIZE
	.align		4
.L_244:
        /*0074*/ 	.byte	0x04, 0x1e
        /*0076*/ 	.short	(.L_246 - .L_245)
.L_245:
        /*0078*/ 	.word	0x00000000


	//----- nvinfo : EIATTR_CBANK_PARAM_SIZE
	.align		4
.L_246:
        /*007c*/ 	.byte	0x03, 0x19
        /*007e*/ 	.short	0x001c


	//----- nvinfo : EIATTR_PARAM_CBANK
	.align		4
        /*0080*/ 	.byte	0x04, 0x0a
        /*0082*/ 	.short	(.L_248 - .L_247)
	.align		4
.L_247:
        /*0084*/ 	.word	index@(.nv.constant0._Z16reduceSinglePassILj4EEvPiS0_PKij)
        /*0088*/ 	.short	0x0380
        /*008a*/ 	.short	0x001c


	//----- nvinfo : EIATTR_SW_WAR
	.align		4
.L_248:
        /*008c*/ 	.byte	0x04, 0x36
        /*008e*/ 	.short	(.L_250 - .L_249)
.L_249:
        /*0090*/ 	.word	0x00000008
.L_250:


//--------------------- .nv.info._Z16reduceSinglePassILj2EEvPiS0_PKij --------------------------
	.section	.nv.info._Z16reduceSinglePassILj2EEvPiS0_PKij,"",@"SHT_CUDA_INFO"
	.sectionflags	@""
	.align	4


	//----- nvinfo : EIATTR_CUDA_API_VERSION
	.align		4
        /*0000*/ 	.byte	0x04, 0x37
        /*0002*/ 	.short	(.L_252 - .L_251)
.L_251:
        /*0004*/ 	.word	0x00000082


	//----- nvinfo : EIATTR_KPARAM_INFO
	.align		4
.L_252:
        /*0008*/ 	.byte	0x04, 0x17
        /*000a*/ 	.short	(.L_254 - .L_253)
.L_253:
        /*000c*/ 	.word	0x00000000
        /*0010*/ 	.short	0x0003
        /*0012*/ 	.short	0x0018
        /*0014*/ 	.byte	0x00, 0xf0, 0x11, 0x00


	//----- nvinfo : EIATTR_KPARAM_INFO
	.align		4
.L_254:
        /*0018*/ 	.byte	0x04, 0x17
        /*001a*/ 	.short	(.L_256 - .L_255)
.L_255:
        /*001c*/ 	.word	0x00000000
        /*0020*/ 	.short	0x0002
        /*0022*/ 	.short	0x0010
        /*0024*/ 	.byte	0x00, 0xf5, 0x21, 0x00


	//----- nvinfo : EIATTR_KPARAM_INFO
	.align		4
.L_256:
        /*0028*/ 	.byte	0x04, 0x17
        /*002a*/ 	.short	(.L_258 - .L_257)
.L_257:
        /*002c*/ 	.word	0x00000000
        /*0030*/ 	.short	0x0001
        /*0032*/ 	.short	0x0008
        /*0034*/ 	.byte	0x00, 0xf5, 0x21, 0x00


	//----- nvinfo : EIATTR_KPARAM_INFO
	.align		4
.L_258:
        /*0038*/ 	.byte	0x04, 0x17
        /*003a*/ 	.short	(.L_260 - .L_259)
.L_259:
        /*003c*/ 	.word	0x00000000
        /*0040*/ 	.short	0x0000
        /*0042*/ 	.short	0x0000
        /*0044*/ 	.byte	0x00, 0xf5, 0x21, 0x00


	//----- nvinfo : EIATTR_SPARSE_MMA_MASK
	.align		4
.L_260:
        /*0048*/ 	.byte	0x03, 0x50
        /*004a*/ 	.short	0x0000


	//----- nvinfo : EIATTR_MAXREG_COUNT
	.align		4
        /*004c*/ 	.byte	0x03, 0x1b
        /*004e*/ 	.short	0x00ff


	//----- nvinfo : EIATTR_NUM_BARRIERS
	.align		4
        /*0050*/ 	.byte	0x02, 0x4c
        /*0052*/ 	.byte	0x01
	.zero		1


	//----- nvinfo : EIATTR_MERCURY_ISA_VERSION
	.align		4
        /*0054*/ 	.byte	0x03, 0x5f
        /*0056*/ 	.short	0x0101


	//----- nvinfo : EIATTR_VRC_CTA_INIT_COUNT
	.align		4
        /*0058*/ 	.byte	0x02, 0x4a
	.zero		1
	.zero		1


	//----- nvinfo : EIATTR_EXIT_INSTR_OFFSETS
	.align		4
        /*005c*/ 	.byte	0x04, 0x1c
        /*005e*/ 	.short	(.L_262 - .L_261)


	//   ....[0]....
.L_261:
        /*0060*/ 	.word	0x00000d20


	//   ....[1]....
        /*0064*/ 	.word	0x00000d80


	//   ....[2]....
        /*0068*/ 	.word	0x00000de0


	//   ....[3]....
        /*006c*/ 	.word	0x00001010


	//   ....[4]....
        /*0070*/ 	.word	0x00001890


	//----- nvinfo : EIATTR_CRS_STACK_SIZE
	.align		4
.L_262:
        /*0074*/ 	.byte	0x04, 0x1e
        /*0076*/ 	.short	(.L_264 - .L_263)
.L_263:
        /*0078*/ 	.word	0x00000000


	//----- nvinfo : EIATTR_CBANK_PARAM_SIZE
	.align		4
.L_264:
        /*007c*/ 	.byte	0x03, 0x19
        /*007e*/ 	.short	0x001c


	//----- nvinfo : EIATTR_PARAM_CBANK
	.align		4
        /*0080*/ 	.byte	0x04, 0x0a
        /*0082*/ 	.short	(.L_266 - .L_265)
	.align		4
.L_265:
        /*0084*/ 	.word	index@(.nv.constant0._Z16reduceSinglePassILj2EEvPiS0_PKij)
        /*0088*/ 	.short	0x0380
        /*008a*/ 	.short	0x001c


	//----- nvinfo : EIATTR_SW_WAR
	.align		4
.L_266:
        /*008c*/ 	.byte	0x04, 0x36
        /*008e*/ 	.short	(.L_268 - .L_267)
.L_267:
        /*0090*/ 	.word	0x00000008
.L_268:


//--------------------- .nv.info._Z16reduceSinglePassILj1EEvPiS0_PKij --------------------------
	.section	.nv.info._Z16reduceSinglePassILj1EEvPiS0_PKij,"",@"SHT_CUDA_INFO"
	.sectionflags	@""
	.align	4


	//----- nvinfo : EIATTR_CUDA_API_VERSION
	.align		4
        /*0000*/ 	.byte	0x04, 0x37
        /*0002*/ 	.short	(.L_270 - .L_269)
.L_269:
        /*0004*/ 	.word	0x00000082


	//----- nvinfo : EIATTR_KPARAM_INFO
	.align		4
.L_270:
        /*0008*/ 	.byte	0x04, 0x17
        /*000a*/ 	.short	(.L_272 - .L_271)
.L_271:
        /*000c*/ 	.word	0x00000000
        /*0010*/ 	.short	0x0003
        /*0012*/ 	.short	0x0018
        /*0014*/ 	.byte	0x00, 0xf0, 0x11, 0x00


	//----- nvinfo : EIATTR_KPARAM_INFO
	.align		4
.L_272:
        /*0018*/ 	.byte	0x04, 0x17
        /*001a*/ 	.short	(.L_274 - .L_273)
.L_273:
        /*001c*/ 	.word	0x00000000
        /*0020*/ 	.short	0x0002
        /*0022*/ 	.short	0x0010
        /*0024*/ 	.byte	0x00, 0xf5, 0x21, 0x00


	//----- nvinfo : EIATTR_KPARAM_INFO
	.align		4
.L_274:
        /*0028*/ 	.byte	0x04, 0x17
        /*002a*/ 	.short	(.L_276 - .L_275)
.L_275:
        /*002c*/ 	.word	0x00000000
        /*0030*/ 	.short	0x0001
        /*0032*/ 	.short	0x0008
        /*0034*/ 	.byte	0x00, 0xf5, 0x21, 0x00


	//----- nvinfo : EIATTR_KPARAM_INFO
	.align		4
.L_276:
        /*0038*/ 	.byte	0x04, 0x17
        /*003a*/ 	.short	(.L_278 - .L_277)
.L_277:
        /*003c*/ 	.word	0x00000000
        /*0040*/ 	.short	0x0000
        /*0042*/ 	.short	0x0000
        /*0044*/ 	.byte	0x00, 0xf5, 0x21, 0x00


	//----- nvinfo : EIATTR_SPARSE_MMA_MASK
	.align		4
.L_278:
        /*0048*/ 	.byte	0x03, 0x50
        /*004a*/ 	.short	0x0000


	//----- nvinfo : EIATTR_MAXREG_COUNT
	.align		4
        /*004c*/ 	.byte	0x03, 0x1b
        /*004e*/ 	.short	0x00ff


	//----- nvinfo : EIATTR_NUM_BARRIERS
	.align		4
        /*0050*/ 	.byte	0x02, 0x4c
        /*0052*/ 	.byte	0x01
	.zero		1


	//----- nvinfo : EIATTR_MERCURY_ISA_VERSION
	.align		4
        /*0054*/ 	.byte	0x03, 0x5f
        /*0056*/ 	.short	0x0101


	//----- nvinfo : EIATTR_VRC_CTA_INIT_COUNT
	.align		4
        /*0058*/ 	.byte	0x02, 0x4a
	.zero		1
	.zero		1


	//----- nvinfo : EIATTR_EXIT_INSTR_OFFSETS
	.align		4
        /*005c*/ 	.byte	0x04, 0x1c
        /*005e*/ 	.short	(.L_280 - .L_279)


	//   ....[0]....
.L_279:
        /*0060*/ 	.word	0x00000f90


	//   ....[1]....
        /*0064*/ 	.word	0x00000fd0


	//   ....[2]....
        /*0068*/ 	.word	0x00001170


	//   ....[3]....
        /*006c*/ 	.word	0x00001940


	//----- nvinfo : EIATTR_CRS_STACK_SIZE
	.align		4
.L_280:
        /*0070*/ 	.byte	0x04, 0x1e
        /*0072*/ 	.short	(.L_282 - .L_281)
.L_281:
        /*0074*/ 	.word	0x00000000


	//----- nvinfo : EIATTR_CBANK_PARAM_SIZE
	.align		4
.L_282:
        /*0078*/ 	.byte	0x03, 0x19
        /*007a*/ 	.short	0x001c


	//----- nvinfo : EIATTR_PARAM_CBANK
	.align		4
        /*007c*/ 	.byte	0x04, 0x0a
        /*007e*/ 	.short	(.L_284 - .L_283)
	.align		4
.L_283:
        /*0080*/ 	.word	index@(.nv.constant0._Z16reduceSinglePassILj1EEvPiS0_PKij)
        /*0084*/ 	.short	0x0380
        /*0086*/ 	.short	0x001c


	//----- nvinfo : EIATTR_SW_WAR
	.align		4
.L_284:
        /*0088*/ 	.byte	0x04, 0x36
        /*008a*/ 	.short	(.L_286 - .L_285)
.L_285:
        /*008c*/ 	.word	0x00000008
.L_286:


//--------------------- .nv.callgraph             --------------------------
	.section	.nv.callgraph,"",@"SHT_CUDA_CALLGRAPH"
	.align	4
	.sectionentsize	8
	.align		4
        /*0000*/ 	.word	0x00000000
	.align		4
        /*0004*/ 	.word	0xffffffff
	.align		4
        /*0008*/ 	.word	0x00000000
	.align		4
        /*000c*/ 	.word	0xfffffffe
	.align		4
        /*0010*/ 	.word	0x00000000
	.align		4
        /*0014*/ 	.word	0xfffffffd
	.align		4
        /*0018*/ 	.word	0x00000000
	.align		4
        /*001c*/ 	.word	0xfffffffc


//--------------------- .nv.constant4             --------------------------
	.section	.nv.constant4,"a",@progbits
	.align	8
	.align		8
.nv.constant4:
        /*0000*/ 	.dword	retirementCount


//--------------------- .text._Z16reduceSinglePassILj1024EEvPiS0_PKij --------------------------
	.section	.text._Z16reduceSinglePassILj1024EEvPiS0_PKij,"ax",@progbits
	.align	128
        .global         _Z16reduceSinglePassILj1024EEvPiS0_PKij
        .type           _Z16reduceSinglePassILj1024EEvPiS0_PKij,@function
        .size           _Z16reduceSinglePassILj1024EEvPiS0_PKij,(.L_x_337 - _Z16reduceSinglePassILj1024EEvPiS0_PKij)
        .other          _Z16reduceSinglePassILj1024EEvPiS0_PKij,@"STO_CUDA_ENTRY STV_DEFAULT"
_Z16reduceSinglePassILj1024EEvPiS0_PKij:
.text._Z16reduceSinglePassILj1024EEvPiS0_PKij:
[----:B------:R-:W-:Y:S01]  /*0000*/  LDC R1, c[0x0][0x37c] ;  /* 0x0000df00ff017b82 */ /* 0x000fe20000000800 */
[----:B------:R-:W0:Y:S01]  /*0010*/  S2R R0, SR_CTAID.X ;  /* 0x0000000000007919 */ /* 0x000e220000002500 */
[----:B------:R-:W1:Y:S01]  /*0020*/  LDCU UR5, c[0x0][0x398] ;  /* 0x00007300ff0577ac */ /* 0x000e620008000800 */
[----:B------:R-:W-:Y:S01]  /*0030*/  BSSY.RECONVERGENT B0, `(.L_x_0) ;  /* 0x00000e9000007945 */ /* 0x000fe20003800200 */
[----:B------:R-:W-:Y:S01]  /*0040*/  IMAD.MOV.U32 R19, RZ, RZ, RZ ;  /* 0x000000ffff137224 */ /* 0x000fe200078e00ff */
[----:B------:R-:W2:Y:S01]  /*0050*/  S2R R2, SR_TID.X ;  /* 0x0000000000027919 */ /* 0x000ea20000002100 */
[----:B------:R-:W3:Y:S01]  /*0060*/  LDCU.64 UR6, c[0x0][0x358] ;  /* 0x00006b00ff0677ac */ /* 0x000ee20008000a00 */
[----:B0-----:R-:W-:-:S05]  /*0070*/  IMAD.SHL.U32 R3, R0, 0x400, RZ ;  /* 0x0000040000037824 */ /* 0x001fca00078e00ff */
[----:B--2---:R-:W-:-:S04]  /*0080*/  LOP3.LUT R10, R3, R2, RZ, 0xfc, !PT ;  /* 0x00000002030a7212 */ /* 0x004fc800078efcff */
[----:B-1----:R-:W-:-:S13]  /*0090*/  ISETP.GE.U32.AND P0, PT, R10, UR5, PT ;  /* 0x000000050a007c0c */ /* 0x002fda000bf06070 */
[----:B---3--:R-:W-:Y:S05]  /*00a0*/  @P0 BRA `(.L_x_1) ;  /* 0x0000000c00840947 */ /* 0x008fea0003800000 */
[----:B------:R-:W0:Y:S01]  /*00b0*/  LDC R4, c[0x0][0x370] ;  /* 0x0000dc00ff047b82 */ /* 0x000e220000000800 */
[----:B------:R-:W-:Y:S01]  /*00c0*/  BSSY.RECONVERGENT B1, `(.L_x_2) ;  /* 0x0000028000017945 */ /* 0x000fe20003800200 */
[----:B0-----:R-:W-:-:S05]  /*00d0*/  IMAD.SHL.U32 R4, R4, 0x400, RZ ;  /* 0x0000040004047824 */ /* 0x001fca00078e00ff */
[----:B------:R-:W-:-:S04]  /*00e0*/  IADD3 R7, P1, PT, R10, R4, RZ ;  /* 0x000000040a077210 */ /* 0x000fc80007f3e0ff */
[C---:B------:R-:W-:Y:S01]  /*00f0*/  ISETP.GE.U32.AND P0, PT, R7.reuse, UR5, PT ;  /* 0x0000000507007c0c */ /* 0x040fe2000bf06070 */
[----:B------:R-:W-:Y:S01]  /*0100*/  IMAD.X R3, RZ, RZ, RZ, P1 ;  /* 0x000000ffff037224 */ /* 0x000fe200008e06ff */
[----:B------:R-:W-:-:S04]  /*0110*/  ISETP.GT.U32.AND P1, PT, R7, UR5, PT ;  /* 0x0000000507007c0c */ /* 0x000fc8000bf24070 */
[C---:B------:R-:W-:Y:S02]  /*0120*/  ISETP.GE.U32.AND.EX P0, PT, R3.reuse, RZ, PT, P0 ;  /* 0x000000ff0300720c */ /* 0x040fe40003f06100 */
[----:B------:R-:W-:Y:S02]  /*0130*/  ISETP.GT.U32.AND.EX P1, PT, R3, RZ, PT, P1 ;  /* 0x000000ff0300720c */ /* 0x000fe40003f24110 */
[----:B------:R-:W-:Y:S02]  /*0140*/  SEL R5, RZ, 0x1, P0 ;  /* 0x00000001ff057807 */ /* 0x000fe40000000000 */
[----:B------:R-:W-:Y:S02]  /*0150*/  SEL R6, R7, UR5, P1 ;  /* 0x0000000507067c07 */ /* 0x000fe40008800000 */
[----:B------:R-:W-:Y:S02]  /*0160*/  SEL R8, R3, RZ, P1 ;  /* 0x000000ff03087207 */ /* 0x000fe40000800000 */
[----:B------:R-:W-:-:S04]  /*0170*/  IADD3 R7, P0, P1, R6, -R7, -R5 ;  /* 0x8000000706077210 */ /* 0x000fc8000791e805 */
[----:B------:R-:W-:Y:S01]  /*0180*/  IADD3.X R8, PT, PT, R8, -0x1, ~R3, P0, P1 ;  /* 0xffffffff08087810 */ /* 0x000fe200007e2c03 */
[----:B------:R-:W-:-:S03]  /*0190*/  IMAD.MOV.U32 R3, RZ, RZ, RZ ;  /* 0x000000ffff037224 */ /* 0x000fc600078e00ff */
[----:B------:R-:W-:-:S13]  /*01a0*/  ISETP.NE.U32.AND P0, PT, R8, RZ, PT ;  /* 0x000000ff0800720c */ /* 0x000fda0003f05070 */
[----:B------:R-:W-:Y:S05]  /*01b0*/  @P0 BRA `(.L_x_3) ;  /* 0x0000000000500947 */ /* 0x000fea0003800000 */
[----:B------:R-:W0:Y:S01]  /*01c0*/  I2F.U32.RP R6, R4 ;  /* 0x0000000400067306 */ /* 0x000e220000209000 */
[----:B------:R-:W-:Y:S01]  /*01d0*/  IMAD.MOV R11, RZ, RZ, -R4 ;  /* 0x000000ffff0b7224 */ /* 0x000fe200078e0a04 */
[----:B------:R-:W-:-:S06]  /*01e0*/  ISETP.NE.U32.AND P2, PT, R4, RZ, PT ;  /* 0x000000ff0400720c */ /* 0x000fcc0003f45070 */
[----:B0-----:R-:W0:Y:S02]  /*01f0*/  MUFU.RCP R6, R6 ;  /* 0x0000000600067308 */ /* 0x001e240000001000 */
[----:B0-----:R-:W-:-:S06]  /*0200*/  VIADD R8, R6, 0xffffffe ;  /* 0x0ffffffe06087836 */ /* 0x001fcc0000000000 */
[----:B------:R0:W1:Y:S02]  /*0210*/  F2I.FTZ.U32.TRUNC.NTZ R9, R8 ;  /* 0x0000000800097305 */ /* 0x000064000021f000 */
[----:B0-----:R-:W-:Y:S02]  /*0220*/  IMAD.MOV.U32 R8, RZ, RZ, RZ ;  /* 0x000000ffff087224 */ /* 0x001fe400078e00ff */
[----:B-1----:R-:W-:-:S04]  /*0230*/  IMAD R11, R11, R9, RZ ;  /* 0x000000090b0b7224 */ /* 0x002fc800078e02ff */
[----:B------:R-:W-:-:S06]  /*0240*/  IMAD.HI.U32 R12, R9, R11, R8 ;  /* 0x0000000b090c7227 */ /* 0x000fcc00078e0008 */
[----:B------:R-:W-:-:S04]  /*0250*/  IMAD.HI.U32 R6, R12, R7, RZ ;  /* 0x000000070c067227 */ /* 0x000fc800078e00ff */
[----:B------:R-:W-:-:S04]  /*0260*/  IMAD.MOV R9, RZ, RZ, -R6 ;  /* 0x000000ffff097224 */ /* 0x000fc800078e0a06 */
[----:B------:R-:W-:-:S05]  /*0270*/  IMAD R7, R4, R9, R7 ;  /* 0x0000000904077224 */ /* 0x000fca00078e0207 */
[----:B------:R-:W-:-:S13]  /*0280*/  ISETP.GE.U32.AND P0, PT, R7, R4, PT ;  /* 0x000000040700720c */ /* 0x000fda0003f06070 */
[----:B------:R-:W-:Y:S02]  /*0290*/  @P0 IMAD.IADD R7, R7, 0x1, -R4 ;  /* 0x0000000107070824 */ /* 0x000fe400078e0a04 */
[----:B------:R-:W-:-:S03]  /*02a0*/  @P0 VIADD R6, R6, 0x1 ;  /* 0x0000000106060836 */ /* 0x000fc60000000000 */
[----:B------:R-:W-:Y:S01]  /*02b0*/  ISETP.GE.U32.AND P1, PT, R7, R4, PT ;  /* 0x000000040700720c */ /* 0x000fe20003f26070 */
[----:B------:R-:W-:-:S12]  /*02c0*/  IMAD.MOV.U32 R7, RZ, RZ, RZ ;  /* 0x000000ffff077224 */ /* 0x000fd800078e00ff */
[----:B------:R-:W-:Y:S01]  /*02d0*/  @P1 VIADD R6, R6, 0x1 ;  /* 0x0000000106061836 */ /* 0x000fe20000000000 */
[----:B------:R-:W-:Y:S01]  /*02e0*/  @!P2 LOP3.LUT R6, RZ, R4, RZ, 0x33, !PT ;  /* 0x00000004ff06a212 */ /* 0x000fe200078e33ff */
[----:B------:R-:W-:Y:S06]  /*02f0*/  BRA `(.L_x_4) ;  /* 0x0000000000107947 */ /* 0x000fec0003800000 */
.L_x_3:
[----:B------:R-:W-:-:S07]  /*0300*/  MOV R6, 0x320 ;  /* 0x0000032000067802 */ /* 0x000fce0000000f00 */
[----:B------:R-:W-:Y:S05]  /*0310*/  CALL.REL.NOINC `($__internal_0_$__cuda_sm20_div_u64) ;  /* 0x0000002000107944 */ /* 0x000fea0003c00000 */
[----:B------:R-:W-:Y:S02]  /*0320*/  IMAD.MOV.U32 R6, RZ, RZ, R8 ;  /* 0x000000ffff067224 */ /* 0x000fe400078e0008 */
[----:B------:R-:W-:-:S07]  /*0330*/  IMAD.MOV.U32 R7, RZ, RZ, R9 ;  /* 0x000000ffff077224 */ /* 0x000fce00078e0009 */
.L_x_4:
[----:B------:R-:W-:Y:S05]  /*0340*/  BSYNC.RECONVERGENT B1 ;  /* 0x0000000000017941 */ /* 0x000fea0003800200 */
.L_x_2:
[----:B------:R-:W-:Y:S01]  /*0350*/  IADD3 R5, P0, PT, R6, R5, RZ ;  /* 0x0000000506057210 */ /* 0x000fe20007f1e0ff */
[----:B------:R-:W-:Y:S01]  /*0360*/  BSSY.RECONVERGENT B2, `(.L_x_5) ;  /* 0x00000a4000027945 */ /* 0x000fe20003800200 */
[----:B------:R-:W-:-:S03]  /*0370*/  IMAD.MOV.U32 R19, RZ, RZ, RZ ;  /* 0x000000ffff137224 */ /* 0x000fc600078e00ff */
[----:B------:R-:W-:Y:S01]  /*0380*/  IMAD.X R6, RZ, RZ, R7, P0 ;  /* 0x000000ffff067224 */ /* 0x000fe200000e0607 */
[C---:B------:R-:W-:Y:S01]  /*0390*/  ISETP.GE.U32.AND P0, PT, R5.reuse, 0x3, PT ;  /* 0x000000030500780c */ /* 0x040fe20003f06070 */
[----:B------:R-:W-:Y:S01]  /*03a0*/  IMAD.MOV.U32 R7, RZ, RZ, RZ ;  /* 0x000000ffff077224 */ /* 0x000fe200078e00ff */
[----:B------:R-:W-:Y:S02]  /*03b0*/  IADD3 R5, P1, PT, R5, 0x1, RZ ;  /* 0x0000000105057810 */ /* 0x000fe40007f3e0ff */
[----:B------:R-:W-:Y:S02]  /*03c0*/  ISETP.GE.U32.AND.EX P0, PT, R6, RZ, PT, P0 ;  /* 0x000000ff0600720c */ /* 0x000fe40003f06100 */
[----:B------:R-:W-:Y:S01]  /*03d0*/  LOP3.LUT R8, R5, 0x3, RZ, 0xc0, !PT ;  /* 0x0000000305087812 */ /* 0x000fe200078ec0ff */
[----:B------:R-:W-:-:S10]  /*03e0*/  IMAD.X R6, RZ, RZ, R6, P1 ;  /* 0x000000ffff067224 */ /* 0x000fd400008e0606 */
[----:B------:R-:W-:Y:S05]  /*03f0*/  @!P0 BRA `(.L_x_6) ;  /* 0x0000000800688947 */ /* 0x000fea0003800000 */
[----:B------:R-:W0:Y:S01]  /*0400*/  LDCU.64 UR8, c[0x0][0x390] ;  /* 0x00007200ff0877ac */ /* 0x000e220008000a00 */
[----:B------:R-:W-:Y:S01]  /*0410*/  LOP3.LUT R5, R5, 0xfffffffc, RZ, 0xc0, !PT ;  /* 0xfffffffc05057812 */ /* 0x000fe200078ec0ff */
[----:B------:R-:W-:Y:S01]  /*0420*/  BSSY.RELIABLE B1, `(.L_x_7) ;  /* 0x0000081000017945 */ /* 0x000fe20003800100 */
[C---:B------:R-:W-:Y:S01]  /*0430*/  IMAD.SHL.U32 R11, R4.reuse, 0x4, RZ ;  /* 0x00000004040b7824 */ /* 0x040fe200078e00ff */
[--C-:B------:R-:W-:Y:S01]  /*0440*/  SHF.R.U32.HI R20, RZ, 0x1e, R4.reuse ;  /* 0x0000001eff147819 */ /* 0x100fe20000011604 */
[C---:B------:R-:W-:Y:S01]  /*0450*/  IMAD.SHL.U32 R21, R4.reuse, 0x10, RZ ;  /* 0x0000001004157824 */ /* 0x040fe200078e00ff */
[----:B------:R-:W-:Y:S01]  /*0460*/  ISETP.GT.U32.AND P0, PT, R5, RZ, PT ;  /* 0x000000ff0500720c */ /* 0x000fe20003f04070 */
[----:B------:R-:W-:Y:S01]  /*0470*/  IMAD.SHL.U32 R25, R4, 0x8, RZ ;  /* 0x0000000804197824 */ /* 0x000fe200078e00ff */
[----:B------:R-:W-:Y:S01]  /*0480*/  SHF.R.U32.HI R23, RZ, 0x1c, R4 ;  /* 0x0000001cff177819 */ /* 0x000fe20000011604 */
[----:B------:R-:W-:Y:S01]  /*0490*/  IMAD.MOV.U32 R19, RZ, RZ, RZ ;  /* 0x000000ffff137224 */ /* 0x000fe200078e00ff */
[----:B------:R-:W-:-:S02]  /*04a0*/  ISETP.GT.AND.EX P0, PT, R6, RZ, PT, P0 ;  /* 0x000000ff0600720c */ /* 0x000fc40003f04300 */
[----:B------:R-:W-:Y:S02]  /*04b0*/  SHF.R.U32.HI R9, RZ, 0x1d, R4 ;  /* 0x0000001dff097819 */ /* 0x000fe40000011604 */
[----:B0-----:R-:W-:-:S04]  /*04c0*/  LEA R26, P1, R10, UR8, 0x2 ;  /* 0x000000080a1a7c11 */ /* 0x001fc8000f8210ff */
[----:B------:R-:W-:-:S05]  /*04d0*/  LEA.HI.X R27, R10, UR9, R3, 0x2, P1 ;  /* 0x000000090a1b7c11 */ /* 0x000fca00088f1403 */
[----:B------:R-:W-:Y:S05]  /*04e0*/  @!P0 BRA `(.L_x_8) ;  /* 0x0000000400d08947 */ /* 0x000fea0003800000 */
[----:B------:R-:W-:Y:S01]  /*04f0*/  ISETP.GT.U32.AND P1, PT, R5, 0xc, PT ;  /* 0x0000000c0500780c */ /* 0x000fe20003f24070 */
[----:B------:R-:W-:Y:S01]  /*0500*/  BSSY.RECONVERGENT B3, `(.L_x_9) ;  /* 0x0000047000037945 */ /* 0x000fe20003800200 */
[----:B------:R-:W-:Y:S02]  /*0510*/  PLOP3.LUT P0, PT, PT, PT, PT, 0x80, 0x8 ;  /* 0x000000000008781c */ /* 0x000fe40003f0f070 */
[----:B------:R-:W-:-:S13]  /*0520*/  ISETP.GT.AND.EX P1, PT, R6, RZ, PT, P1 ;  /* 0x000000ff0600720c */ /* 0x000fda0003f24310 */
[----:B------:R-:W-:Y:S05]  /*0530*/  @!P1 BRA `(.L_x_10) ;  /* 0x00000004000c9947 */ /* 0x000fea0003800000 */
[----:B------:R-:W-:-:S13]  /*0540*/  PLOP3.LUT P0, PT, PT, PT, PT, 0x8, 0x80 ;  /* 0x000000000080781c */ /* 0x000fda0003f0e170 */
.L_x_11:
[----:B------:R-:W-:Y:S01]  /*0550*/  IADD3 R16, P1, PT, R11, R26, RZ ;  /* 0x0000001a0b107210 */ /* 0x000fe20007f3e0ff */
[----:B------:R-:W2:Y:S04]  /*0560*/  LDG.E R15, desc[UR6][R26.64] ;  /* 0x000000061a0f7981 */ /* 0x000ea8000c1e1900 */
[----:B------:R-:W-:-:S05]  /*0570*/  IMAD.X R17, R20, 0x1, R27, P1 ;  /* 0x0000000114117824 */ /* 0x000fca00008e061b */
[----:B------:R-:W2:Y:S01]  /*0580*/  LDG.E R24, desc[UR6][R16.64] ;  /* 0x0000000610187981 */ /* 0x000ea2000c1e1900 */
[----:B------:R-:W-:Y:S01]  /*0590*/  IMAD.WIDE.U32 R28, R4, 0xc, R26 ;  /* 0x0000000c041c7825 */ /* 0x000fe200078e001a */
[----:B------:R-:W-:Y:S01]  /*05a0*/  IADD3 R12, P1, PT, R25, R26, RZ ;  /* 0x0000001a190c7210 */ /* 0x000fe20007f3e0ff */
[----:B------:R-:W-:Y:S02]  /*05b0*/  UMOV UR4, URZ ;  /* 0x000000ff00047c82 */ /* 0x000fe40008000000 */
[----:B------:R-:W-:Y:S02]  /*05c0*/  VIADD R29, R29, UR4 ;  /* 0x000000041d1d7c36 */ /* 0x000fe40008000000 */
[----:B------:R-:W-:-:S04]  /*05d0*/  IMAD.X R13, R9, 0x1, R27, P1 ;  /* 0x00000001090d7824 */ /* 0x000fc800008e061b */
[----:B------:R-:W3:Y:S04]  /*05e0*/  LDG.E R29, desc[UR6][R28.64] ;  /* 0x000000061c1d7981 */ /* 0x000ee8000c1e1900 */
[----:B------:R0:W3:Y:S02]  /*05f0*/  LDG.E R22, desc[UR6][R12.64] ;  /* 0x000000060c167981 */ /* 0x0000e4000c1e1900 */
[----:B0-----:R-:W-:-:S05]  /*0600*/  IADD3 R12, P1, PT, R21, R26, RZ ;  /* 0x0000001a150c7210 */ /* 0x001fca0007f3e0ff */
[----:B------:R-:W-:Y:S01]  /*0610*/  IMAD.X R13, R23, 0x1, R27, P1 ;  /* 0x00000001170d7824 */ /* 0x000fe200008e061b */
[----:B------:R-:W-:Y:S01]  /*0620*/  IADD3 R14, P1, PT, R11, R12, RZ ;  /* 0x0000000c0b0e7210 */ /* 0x000fe20007f3e0ff */
[----:B------:R-:W-:-:S03]  /*0630*/  IMAD.WIDE.U32 R16, R4, 0xc, R12 ;  /* 0x0000000c04107825 */ /* 0x000fc600078e000c */
[----:B------:R-:W4:Y:S01]  /*0640*/  LDG.E R26, desc[UR6][R12.64] ;  /* 0x000000060c1a7981 */ /* 0x000f22000c1e1900 */
[----:B------:R-:W-:-:S05]  /*0650*/  VIADD R17, R17, UR4 ;  /* 0x0000000411117c36 */ /* 0x000fca0008000000 */
[----:B------:R0:W5:Y:S01]  /*0660*/  LDG.E R27, desc[UR6][R16.64] ;  /* 0x00000006101b7981 */ /* 0x000162000c1e1900 */
[----:B--2---:R-:W-:Y:S01]  /*0670*/  IADD3 R24, PT, PT, R24, R15, R19 ;  /* 0x0000000f18187210 */ /* 0x004fe20007ffe013 */
[----:B------:R-:W-:Y:S01]  /*0680*/  IMAD.X R15, R20, 0x1, R13, P1 ;  /* 0x00000001140f7824 */ /* 0x000fe200008e060d */
[----:B------:R-:W-:-:S05]  /*0690*/  IADD3 R18, P1, PT, R25, R12, RZ ;  /* 0x0000000c19127210 */ /* 0x000fca0007f3e0ff */
[--C-:B------:R-:W-:Y:S01]  /*06a0*/  IMAD.X R19, R9, 0x1, R13.reuse, P1 ;  /* 0x0000000109137824 */ /* 0x100fe200008e060d */
[----:B0-----:R-:W-:Y:S01]  /*06b0*/  IADD3 R16, P1, PT, R21, R12, RZ ;  /* 0x0000000c15107210 */ /* 0x001fe20007f3e0ff */
[----:B------:R-:W4:Y:S04]  /*06c0*/  LDG.E R15, desc[UR6][R14.64] ;  /* 0x000000060e0f7981 */ /* 0x000f28000c1e1900 */
[----:B------:R-:W-:Y:S01]  /*06d0*/  IMAD.X R17, R23, 0x1, R13, P1 ;  /* 0x0000000117117824 */ /* 0x000fe200008e060d */
[----:B------:R-:W-:Y:S01]  /*06e0*/  IADD3 R12, P1, PT, R11, R16, RZ ;  /* 0x000000100b0c7210 */ /* 0x000fe20007f3e0ff */
[----:B------:R-:W5:Y:S04]  /*06f0*/  LDG.E R18, desc[UR6][R18.64] ;  /* 0x0000000612127981 */ /* 0x000f68000c1e1900 */
[----:B------:R-:W-:Y:S01]  /*0700*/  IMAD.X R13, R20, 0x1, R17, P1 ;  /* 0x00000001140d7824 */ /* 0x000fe200008e0611 */
[----:B---3--:R-:W-:-:S02]  /*0710*/  IADD3 R24, PT, PT, R29, R22, R24 ;  /* 0x000000161d187210 */ /* 0x008fc40007ffe018 */
[----:B------:R-:W2:Y:S04]  /*0720*/  LDG.E R29, desc[UR6][R16.64] ;  /* 0x00000006101d7981 */ /* 0x000ea8000c1e1900 */
[----:B------:R0:W2:Y:S02]  /*0730*/  LDG.E R22, desc[UR6][R12.64] ;  /* 0x000000060c167981 */ /* 0x0000a4000c1e1900 */
[----:B0-----:R-:W-:-:S05]  /*0740*/  IADD3 R12, P1, PT, R25, R16, RZ ;  /* 0x00000010190c7210 */ /* 0x001fca0007f3e0ff */
[----:B------:R-:W-:Y:S01]  /*0750*/  IMAD.X R13, R9, 0x1, R17, P1 ;  /* 0x00000001090d7824 */ /* 0x000fe200008e0611 */
[----:B------:R-:W-:Y:S02]  /*0760*/  IADD3 R14, P2, PT, R21, R16, RZ ;  /* 0x00000010150e7210 */ /* 0x000fe40007f5e0ff */
[----:B----4-:R-:W-:Y:S02]  /*0770*/  IADD3 R15, PT, PT, R15, R26, R24 ;  /* 0x0000001a0f0f7210 */ /* 0x010fe40007ffe018 */
[----:B------:R0:W3:Y:S02]  /*0780*/  LDG.E R24, desc[UR6][R12.64] ;  /* 0x000000060c187981 */ /* 0x0000e4000c1e1900 */
[----:B-----5:R-:W-:Y:S01]  /*0790*/  IADD3 R27, PT, PT, R27, R18, R15 ;  /* 0x000000121b1b7210 */ /* 0x020fe20007ffe00f */
[--C-:B------:R-:W-:Y:S01]  /*07a0*/  IMAD.X R15, R23, 0x1, R17.reuse, P2 ;  /* 0x00000001170f7824 */ /* 0x100fe200010e0611 */
[----:B------:R-:W-:Y:S01]  /*07b0*/  IADD3 R18, P1, PT, R11, R14, RZ ;  /* 0x0000000e0b127210 */ /* 0x000fe20007f3e0ff */
[----:B0-----:R-:W-:-:S04]  /*07c0*/  IMAD.WIDE.U32 R12, R4, 0xc, R16 ;  /* 0x0000000c040c7825 */ /* 0x001fc800078e0010 */
[----:B------:R-:W-:Y:S01]  /*07d0*/  VIADD R13, R13, UR4 ;  /* 0x000000040d0d7c36 */ /* 0x000fe20008000000 */
[----:B--2---:R-:W-:Y:S01]  /*07e0*/  IADD3 R29, PT, PT, R22, R29, R27 ;  /* 0x0000001d161d7210 */ /* 0x004fe20007ffe01b */
[--C-:B------:R-:W-:Y:S01]  /*07f0*/  IMAD.X R19, R20, 0x1, R15.reuse, P1 ;  /* 0x0000000114137824 */ /* 0x100fe200008e060f */
[----:B------:R-:W2:Y:S01]  /*0800*/  LDG.E R27, desc[UR6][R14.64] ;  /* 0x000000060e1b7981 */ /* 0x000ea2000c1e1900 */
[----:B------:R-:W-:-:S03]  /*0810*/  IMAD.WIDE.U32 R16, R4, 0xc, R14 ;  /* 0x0000000c04107825 */ /* 0x000fc600078e000e */
[----:B------:R0:W3:Y:S01]  /*0820*/  LDG.E R22, desc[UR6][R12.64] ;  /* 0x000000060c167981 */ /* 0x0000e2000c1e1900 */
[----:B------:R-:W-:-:S03]  /*0830*/  VIADD R17, R17, UR4 ;  /* 0x0000000411117c36 */ /* 0x000fc60008000000 */
[----:B------:R-:W2:Y:S04]  /*0840*/  LDG.E R18, desc[UR6][R18.64] ;  /* 0x0000000612127981 */ /* 0x000ea8000c1e1900 */
[----:B------:R-:W4:Y:S01]  /*0850*/  LDG.E R16, desc[UR6][R16.64] ;  /* 0x0000000610107981 */ /* 0x000f22000c1e1900 */
[----:B0-----:R-:W-:-:S05]  /*0860*/  IADD3 R12, P1, PT, R25, R14, RZ ;  /* 0x0000000e190c7210 */ /* 0x001fca0007f3e0ff */
[----:B------:R-:W-:-:S05]  /*0870*/  IMAD.X R13, R9, 0x1, R15, P1 ;  /* 0x00000001090d7824 */ /* 0x000fca00008e060f */
[----:B------:R-:W4:Y:S01]  /*0880*/  LDG.E R19, desc[UR6][R12.64] ;  /* 0x000000060c137981 */ /* 0x000f22000c1e1900 */
[----:B------:R-:W-:-:S04]  /*0890*/  IADD3 R5, P1, PT, R5, -0x10, RZ ;  /* 0xfffffff005057810 */ /* 0x000fc80007f3e0ff */
[----:B------:R-:W-:Y:S02]  /*08a0*/  IADD3.X R6, PT, PT, R6, -0x1, RZ, P1, !PT ;  /* 0xffffffff06067810 */ /* 0x000fe40000ffe4ff */
[----:B------:R-:W-:-:S04]  /*08b0*/  ISETP.GT.U32.AND P1, PT, R5, 0xc, PT ;  /* 0x0000000c0500780c */ /* 0x000fc80003f24070 */
[----:B------:R-:W-:Y:S02]  /*08c0*/  ISETP.GT.AND.EX P1, PT, R6, RZ, PT, P1 ;  /* 0x000000ff0600720c */ /* 0x000fe40003f24310 */
[--C-:B------:R-:W-:Y:S02]  /*08d0*/  IADD3 R10, P4, P5, R11, R10, R11.reuse ;  /* 0x0000000a0b0a7210 */ /* 0x100fe40007d9e00b */
[----:B------:R-:W-:Y:S02]  /*08e0*/  IADD3 R26, P6, PT, R21, R14, RZ ;  /* 0x0000000e151a7210 */ /* 0x000fe40007fde0ff */
[----:B------:R-:W-:Y:S02]  /*08f0*/  IADD3 R10, P2, P3, R11, R10, R11 ;  /* 0x0000000a0b0a7210 */ /* 0x000fe40007b5e00b */
[----:B------:R-:W-:-:S04]  /*0900*/  IADD3.X R3, PT, PT, R20, R3, R20, P4, P5 ;  /* 0x0000000314037210 */ /* 0x000fc800027ea414 */
[----:B------:R-:W-:Y:S02]  /*0910*/  IADD3.X R3, PT, PT, R20, R3, R20, P2, P3 ;  /* 0x0000000314037210 */ /* 0x000fe400017e6414 */
[----:B---3--:R-:W-:-:S04]  /*0920*/  IADD3 R22, PT, PT, R22, R24, R29 ;  /* 0x0000001816167210 */ /* 0x008fc80007ffe01d */
[----:B--2---:R-:W-:Y:S01]  /*0930*/  IADD3 R18, PT, PT, R18, R27, R22 ;  /* 0x0000001b12127210 */ /* 0x004fe20007ffe016 */
[----:B------:R-:W-:-:S03]  /*0940*/  IMAD.X R27, R23, 0x1, R15, P6 ;  /* 0x00000001171b7824 */ /* 0x000fc600030e060f */
[----:B----4-:R-:W-:Y:S01]  /*0950*/  IADD3 R19, PT, PT, R16, R19, R18 ;  /* 0x0000001310137210 */ /* 0x010fe20007ffe012 */
[----:B------:R-:W-:Y:S06]  /*0960*/  @P1 BRA `(.L_x_11) ;  /* 0xfffffff800f81947 */ /* 0x000fec000383ffff */
.L_x_10:
[----:B------:R-:W-:Y:S05]  /*0970*/  BSYNC.RECONVERGENT B3 ;  /* 0x0000000000037941 */ /* 0x000fea0003800200 */
.L_x_9:
[----:B------:R-:W-:Y:S01]  /*0980*/  ISETP.GT.U32.AND P1, PT, R5, 0x4, PT ;  /* 0x000000040500780c */ /* 0x000fe20003f24070 */
[----:B------:R-:W-:Y:S03]  /*0990*/  BSSY.RECONVERGENT B3, `(.L_x_12) ;  /* 0x0000025000037945 */ /* 0x000fe60003800200 */
[----:B------:R-:W-:-:S13]  /*09a0*/  ISETP.GT.AND.EX P1, PT, R6, RZ, PT, P1 ;  /* 0x000000ff0600720c */ /* 0x000fda0003f24310 */
[----:B------:R-:W-:Y:S05]  /*09b0*/  @!P1 BRA `(.L_x_13) ;  /* 0x0000000000889947 */ /* 0x000fea0003800000 */
[----:B------:R-:W-:Y:S01]  /*09c0*/  IADD3 R28, P0, PT, R11, R26, RZ ;  /* 0x0000001a0b1c7210 */ /* 0x000fe20007f1e0ff */
[----:B------:R0:W2:Y:S04]  /*09d0*/  LDG.E R22, desc[UR6][R26.64] ;  /* 0x000000061a167981 */ /* 0x0000a8000c1e1900 */
[----:B------:R-:W-:-:S05]  /*09e0*/  IMAD.X R29, R20, 0x1, R27, P0 ;  /* 0x00000001141d7824 */ /* 0x000fca00000e061b */
[----:B------:R-:W2:Y:S01]  /*09f0*/  LDG.E R24, desc[UR6][R28.64] ;  /* 0x000000061c187981 */ /* 0x000ea2000c1e1900 */
[----:B------:R-:W-:-:S05]  /*0a00*/  IADD3 R14, P0, PT, R25, R26, RZ ;  /* 0x0000001a190e7210 */ /* 0x000fca0007f1e0ff */
[--C-:B------:R-:W-:Y:S01]  /*0a10*/  IMAD.X R15, R9, 0x1, R27.reuse, P0 ;  /* 0x00000001090f7824 */ /* 0x100fe200000e061b */
[----:B------:R-:W-:Y:S01]  /*0a20*/  IADD3 R12, P0, PT, R21, R26, RZ ;  /* 0x0000001a150c7210 */ /* 0x000fe20007f1e0ff */
[C---:B------:R-:W-:Y:S01]  /*0a30*/  IMAD.WIDE.U32 R16, R4.reuse, 0xc, R26 ;  /* 0x0000000c04107825 */ /* 0x040fe200078e001a */
[----:B------:R-:W-:Y:S02]  /*0a40*/  UMOV UR4, URZ ;  /* 0x000000ff00047c82 */ /* 0x000fe40008000000 */
[----:B------:R-:W3:Y:S01]  /*0a50*/  LDG.E R14, desc[UR6][R14.64] ;  /* 0x000000060e0e7981 */ /* 0x000ee2000c1e1900 */
[----:B------:R-:W-:Y:S01]  /*0a60*/  IMAD.X R13, R23, 0x1, R27, P0 ;  /* 0x00000001170d7824 */ /* 0x000fe200000e061b */
[----:B------:R-:W-:Y:S01]  /*0a70*/  IADD3 R18, P0, PT, R11, R12, RZ ;  /* 0x0000000c0b127210 */ /* 0x000fe20007f1e0ff */
[----:B------:R-:W-:Y:S02]  /*0a80*/  VIADD R17, R17, UR4 ;  /* 0x0000000411117c36 */ /* 0x000fe40008000000 */
[----:B0-----:R-:W-:-:S04]  /*0a90*/  IMAD.WIDE.U32 R26, R4, 0xc, R12 ;  /* 0x0000000c041a7825 */ /* 0x001fc800078e000c */
[----:B------:R-:W3:Y:S01]  /*0aa0*/  LDG.E R17, desc[UR6][R16.64] ;  /* 0x0000000610117981 */ /* 0x000ee2000c1e1900 */
[----:B------:R-:W-:-:S06]  /*0ab0*/  VIADD R27, R27, UR4 ;  /* 0x000000041b1b7c36 */ /* 0x000fcc0008000000 */
[----:B------:R0:W4:Y:S01]  /*0ac0*/  LDG.E R27, desc[UR6][R26.64] ;  /* 0x000000061a1b7981 */ /* 0x000122000c1e1900 */
[----:B--2---:R-:W-:Y:S01]  /*0ad0*/  IADD3 R22, PT, PT, R24, R22, R19 ;  /* 0x0000001618167210 */ /* 0x004fe20007ffe013 */
[--C-:B------:R-:W-:Y:S01]  /*0ae0*/  IMAD.X R19, R20, 0x1, R13.reuse, P0 ;  /* 0x0000000114137824 */ /* 0x100fe200000e060d */
[-C--:B------:R-:W-:Y:S01]  /*0af0*/  IADD3 R28, P0, PT, R25, R12.reuse, RZ ;  /* 0x0000000c191c7210 */ /* 0x080fe20007f1e0ff */
[----:B------:R-:W2:Y:S04]  /*0b00*/  LDG.E R24, desc[UR6][R12.64] ;  /* 0x000000060c187981 */ /* 0x000ea8000c1e1900 */
[----:B------:R-:W-:Y:S01]  /*0b10*/  IMAD.X R29, R9, 0x1, R13, P0 ;  /* 0x00000001091d7824 */ /* 0x000fe200000e060d */
[----:B------:R-:W2:Y:S05]  /*0b20*/  LDG.E R19, desc[UR6][R18.64] ;  /* 0x0000000612137981 */ /* 0x000eaa000c1e1900 */
[----:B------:R-:W4:Y:S01]  /*0b30*/  LDG.E R29, desc[UR6][R28.64] ;  /* 0x000000061c1d7981 */ /* 0x000f22000c1e1900 */
[----:B0-----:R-:W-:-:S02]  /*0b40*/  IADD3 R26, P3, PT, R21, R12, RZ ;  /* 0x0000000c151a7210 */ /* 0x001fc40007f7e0ff */
[----:B---3--:R-:W-:Y:S02]  /*0b50*/  IADD3 R14, PT, PT, R17, R14, R22 ;  /* 0x0000000e110e7210 */ /* 0x008fe40007ffe016 */
[----:B------:R-:W-:Y:S02]  /*0b60*/  IADD3 R10, P1, P2, R11, R10, R11 ;  /* 0x0000000a0b0a7210 */ /* 0x000fe40007a3e00b */
[----:B------:R-:W-:Y:S02]  /*0b70*/  IADD3 R5, P4, PT, R5, -0x8, RZ ;  /* 0xfffffff805057810 */ /* 0x000fe40007f9e0ff */
[----:B------:R-:W-:Y:S02]  /*0b80*/  PLOP3.LUT P0, PT, PT, PT, PT, 0x8, 0x80 ;  /* 0x000000000080781c */ /* 0x000fe40003f0e170 */
[----:B------:R-:W-:Y:S02]  /*0b90*/  IADD3.X R3, PT, PT, R20, R3, R20, P1, P2 ;  /* 0x0000000314037210 */ /* 0x000fe40000fe4414 */
[----:B------:R-:W-:-:S02]  /*0ba0*/  IADD3.X R6, PT, PT, R6, -0x1, RZ, P4, !PT ;  /* 0xffffffff06067810 */ /* 0x000fc400027fe4ff */
[----:B--2---:R-:W-:-:S04]  /*0bb0*/  IADD3 R14, PT, PT, R19, R24, R14 ;  /* 0x00000018130e7210 */ /* 0x004fc80007ffe00e */
[----:B----4-:R-:W-:Y:S01]  /*0bc0*/  IADD3 R19, PT, PT, R27, R29, R14 ;  /* 0x0000001d1b137210 */ /* 0x010fe20007ffe00e */
[----:B------:R-:W-:-:S07]  /*0bd0*/  IMAD.X R27, R23, 0x1, R13, P3 ;  /* 0x00000001171b7824 */ /* 0x000fce00018e060d */
.L_x_13:
[----:B------:R-:W-:Y:S05]  /*0be0*/  BSYNC.RECONVERGENT B3 ;  /* 0x0000000000037941 */ /* 0x000fea0003800200 */
.L_x_12:
[----:B------:R-:W-:-:S04]  /*0bf0*/  ISETP.NE.U32.AND P1, PT, R5, RZ, PT ;  /* 0x000000ff0500720c */ /* 0x000fc80003f25070 */
[----:B------:R-:W-:-:S13]  /*0c00*/  ISETP.NE.OR.EX P0, PT, R6, RZ, P0, P1 ;  /* 0x000000ff0600720c */ /* 0x000fda0000705710 */
[----:B------:R-:W-:Y:S05]  /*0c10*/  @!P0 BREAK.RELIABLE B1 ;  /* 0x0000000000018942 */ /* 0x000fea0003800100 */
[----:B------:R-:W-:Y:S05]  /*0c20*/  @!P0 BRA `(.L_x_6) ;  /* 0x00000000005c8947 */ /* 0x000fea0003800000 */
.L_x_8:
[----:B------:R-:W-:Y:S05]  /*0c30*/  BSYNC.RELIABLE B1 ;  /* 0x0000000000017941 */ /* 0x000fea0003800100 */
.L_x_7:
[-C--:B------:R-:W-:Y:S01]  /*0c40*/  IADD3 R16, P0, PT, R11, R26.reuse, RZ ;  /* 0x0000001a0b107210 */ /* 0x080fe20007f1e0ff */
[----:B------:R-:W-:Y:S01]  /*0c50*/  IMAD.WIDE.U32 R12, R4, 0xc, R26 ;  /* 0x0000000c040c7825 */ /* 0x000fe200078e001a */
[----:B------:R0:W2:Y:S03]  /*0c60*/  LDG.E R18, desc[UR6][R26.64] ;  /* 0x000000061a127981 */ /* 0x0000a6000c1e1900 */
[--C-:B------:R-:W-:Y:S01]  /*0c70*/  IMAD.X R17, R20, 0x1, R27.reuse, P0 ;  /* 0x0000000114117824 */ /* 0x100fe200000e061b */
[----:B------:R-:W-:Y:S01]  /*0c80*/  IADD3 R14, P0, PT, R25, R26, RZ ;  /* 0x0000001a190e7210 */ /* 0x000fe20007f1e0ff */
[----:B------:R-:W-:Y:S02]  /*0c90*/  UMOV UR4, URZ ;  /* 0x000000ff00047c82 */ /* 0x000fe40008000000 */
[----:B------:R-:W-:Y:S01]  /*0ca0*/  VIADD R13, R13, UR4 ;  /* 0x000000040d0d7c36 */ /* 0x000fe20008000000 */
[----:B------:R-:W2:Y:S01]  /*0cb0*/  LDG.E R16, desc[UR6][R16.64] ;  /* 0x0000000610107981 */ /* 0x000ea2000c1e1900 */
[----:B------:R-:W-:-:S03]  /*0cc0*/  IMAD.X R15, R9, 0x1, R27, P0 ;  /* 0x00000001090f7824 */ /* 0x000fc600000e061b */
[----:B------:R-:W3:Y:S04]  /*0cd0*/  LDG.E R12, desc[UR6][R12.64] ;  /* 0x000000060c0c7981 */ /* 0x000ee8000c1e1900 */
[----:B------:R-:W3:Y:S01]  /*0ce0*/  LDG.E R15, desc[UR6][R14.64] ;  /* 0x000000060e0f7981 */ /* 0x000ee2000c1e1900 */
[----:B------:R-:W-:-:S04]  /*0cf0*/  IADD3 R5, P0, PT, R5, -0x4, RZ ;  /* 0xfffffffc05057810 */ /* 0x000fc80007f1e0ff */
[----:B------:R-:W-:Y:S02]  /*0d00*/  IADD3.X R6, PT, PT, R6, -0x1, RZ, P0, !PT ;  /* 0xffffffff06067810 */ /* 0x000fe400007fe4ff */
[----:B------:R-:W-:-:S04]  /*0d10*/  ISETP.NE.U32.AND P0, PT, R5, RZ, PT ;  /* 0x000000ff0500720c */ /* 0x000fc80003f05070 */
[----:B------:R-:W-:Y:S02]  /*0d20*/  ISETP.NE.AND.EX P0, PT, R6, RZ, PT, P0 ;  /* 0x000000ff0600720c */ /* 0x000fe40003f05300 */
[----:B------:R-:W-:Y:S02]  /*0d30*/  IADD3 R10, P1, PT, R11, R10, RZ ;  /* 0x0000000a0b0a7210 */ /* 0x000fe40007f3e0ff */
[----:B0-----:R-:W-:-:S03]  /*0d40*/  IADD3 R26, P2, PT, R21, R26, RZ ;  /* 0x0000001a151a7210 */ /* 0x001fc60007f5e0ff */
[----:B------:R-:W-:Y:S02]  /*0d50*/  IMAD.X R3, R20, 0x1, R3, P1 ;  /* 0x0000000114037824 */ /* 0x000fe400008e0603 */
[----:B------:R-:W-:Y:S01]  /*0d60*/  IMAD.X R27, R23, 0x1, R27, P2 ;  /* 0x00000001171b7824 */ /* 0x000fe200010e061b */
[----:B--2---:R-:W-:-:S04]  /*0d70*/  IADD3 R18, PT, PT, R16, R18, R19 ;  /* 0x0000001210127210 */ /* 0x004fc80007ffe013 */
[----:B---3--:R-:W-:Y:S01]  /*0d80*/  IADD3 R19, PT, PT, R12, R15, R18 ;  /* 0x0000000f0c137210 */ /* 0x008fe20007ffe012 */
[----:B------:R-:W-:Y:S06]  /*0d90*/  @P0 BRA `(.L_x_7) ;  /* 0xfffffffc00a80947 */ /* 0x000fec000383ffff */
.L_x_6:
[----:B------:R-:W-:Y:S05]  /*0da0*/  BSYNC.RECONVERGENT B2 ;  /* 0x0000000000027941 */ /* 0x000fea0003800200 */
.L_x_5:
[----:B------:R-:W-:-:S04]  /*0db0*/  ISETP.NE.U32.AND P0, PT, R8, RZ, PT ;  /* 0x000000ff0800720c */ /* 0x000fc80003f05070 */
[----:B------:R-:W-:-:S13]  /*0dc0*/  ISETP.NE.AND.EX P0, PT, R7, RZ, PT, P0 ;  /* 0x000000ff0700720c */ /* 0x000fda0003f05300 */
[----:B------:R-:W-:Y:S05]  /*0dd0*/  @!P0 BRA `(.L_x_1) ;  /* 0x0000000000388947 */ /* 0x000fea0003800000 */
[----:B------:R-:W0:Y:S02]  /*0de0*/  LDCU.64 UR8, c[0x0][0x390] ;  /* 0x00007200ff0877ac */ /* 0x000e240008000a00 */
[----:B0-----:R-:W-:-:S04]  /*0df0*/  LEA R5, P0, R10, UR8, 0x2 ;  /* 0x000000080a057c11 */ /* 0x001fc8000f8010ff */
[----:B------:R-:W-:-:S09]  /*0e00*/  LEA.HI.X R3, R10, UR9, R3, 0x2, P0 ;  /* 0x000000090a037c11 */ /* 0x000fd200080f1403 */
.L_x_14:
[----:B------:R-:W-:Y:S02]  /*0e10*/  IMAD.MOV.U32 R10, RZ, RZ, R5 ;  /* 0x000000ffff0a7224 */ /* 0x000fe400078e0005 */
[----:B------:R-:W-:-:S05]  /*0e20*/  IMAD.MOV.U32 R11, RZ, RZ, R3 ;  /* 0x000000ffff0b7224 */ /* 0x000fca00078e0003 */
[----:B------:R-:W2:Y:S01]  /*0e30*/  LDG.E R6, desc[UR6][R10.64] ;  /* 0x000000060a067981 */ /* 0x000ea2000c1e1900 */
[----:B------:R-:W-:Y:S02]  /*0e40*/  IADD3 R8, P0, PT, R8, -0x1, RZ ;  /* 0xffffffff08087810 */ /* 0x000fe40007f1e0ff */
[----:B------:R-:W-:Y:S02]  /*0e50*/  LEA R5, P1, R4, R5, 0x2 ;  /* 0x0000000504057211 */ /* 0x000fe400078210ff */
[----:B------:R-:W-:Y:S02]  /*0e60*/  IADD3.X R7, PT, PT, R7, -0x1, RZ, P0, !PT ;  /* 0xffffffff07077810 */ /* 0x000fe400007fe4ff */
[----:B------:R-:W-:Y:S02]  /*0e70*/  ISETP.NE.U32.AND P0, PT, R8, RZ, PT ;  /* 0x000000ff0800720c */ /* 0x000fe40003f05070 */
[----:B------:R-:W-:Y:S02]  /*0e80*/  LEA.HI.X R3, R4, R3, RZ, 0x2, P1 ;  /* 0x0000000304037211 */ /* 0x000fe400008f14ff */
[----:B------:R-:W-:Y:S01]  /*0e90*/  ISETP.NE.AND.EX P0, PT, R7, RZ, PT, P0 ;  /* 0x000000ff0700720c */ /* 0x000fe20003f05300 */
[----:B--2---:R-:W-:-:S12]  /*0ea0*/  IMAD.IADD R19, R6, 0x1, R19 ;  /* 0x0000000106137824 */ /* 0x004fd800078e0213 */
[----:B------:R-:W-:Y:S05]  /*0eb0*/  @P0 BRA `(.L_x_14) ;  /* 0xfffffffc00d40947 */ /* 0x000fea000383ffff */
.L_x_1:
[----:B------:R-:W-:Y:S05]  /*0ec0*/  BSYNC.RECONVERGENT B0 ;  /* 0x0000000000007941 */ /* 0x000fea0003800200 */
.L_x_0:
[----:B------:R-:W-:Y:S05]  /*0ed0*/  WARPSYNC.ALL ;  /* 0x0000000000007948 */ /* 0x000fea0003800000 */
[----:B------:R-:W0:Y:S01]  /*0ee0*/  S2R R3, SR_CgaCtaId ;  /* 0x0000000000037919 */ /* 0x000e220000008800 */
[----:B------:R-:W-:Y:S01]  /*0ef0*/  MOV R4, 0x400 ;  /* 0x0000040000047802 */ /* 0x000fe20000000f00 */
[----:B------:R-:W1:Y:S04]  /*0f00*/  LDCU UR5, c[0x0][0x370] ;  /* 0x00006e00ff0577ac */ /* 0x000e680008000800 */
[----:B------:R-:W-:Y:S01]  /*0f10*/  VIADD R6, R4, 0x10 ;  /* 0x0000001004067836 */ /* 0x000fe20000000000 */
[----:B-1----:R-:W-:-:S04]  /*0f20*/  UISETP.NE.AND UP0, UPT, UR5, 0x1, UPT ;  /* 0x000000010500788c */ /* 0x002fc8000bf05270 */
[----:B0-----:R-:W-:-:S05]  /*0f30*/  LEA R5, R3, R6, 0x18 ;  /* 0x0000000603057211 */ /* 0x001fca00078ec0ff */
[----:B------:R-:W-:-:S05]  /*0f40*/  IMAD R6, R2, 0x4, R5 ;  /* 0x0000000402067824 */ /* 0x000fca00078e0205 */
[----:B------:R0:W-:Y:S01]  /*0f50*/  STS [R6], R19 ;  /* 0x0000001306007388 */ /* 0x0001e20000000800 */
[----:B------:R-:W-:Y:S06]  /*0f60*/  BAR.SYNC.DEFER_BLOCKING 0x0 ;  /* 0x0000000000007b1d */ /* 0x000fec0000010000 */
[----:B------:R-:W-:Y:S05]  /*0f70*/  BRA.U UP0, `(.L_x_15) ;  /* 0x0000000100e87547 */ /* 0x000fea000b800000 */
[C---:B------:R-:W-:Y:S02]  /*0f80*/  ISETP.GT.U32.AND P0, PT, R2.reuse, 0x1ff, PT ;  /* 0x000001ff0200780c */ /* 0x040fe40003f04070 */
[----:B------:R-:W-:-:S11]  /*0f90*/  ISETP.GT.U32.AND P1, PT, R2, 0xff, PT ;  /* 0x000000ff0200780c */ /* 0x000fd60003f24070 */
[----:B------:R-:W-:Y:S04]  /*0fa0*/  @!P0 LDS R5, [R6+0x800] ;  /* 0x0008000006058984 */ /* 0x000fe80000000800 */
[----:B------:R-:W1:Y:S02]  /*0fb0*/  @!P0 LDS R8, [R6] ;  /* 0x0000000006088984 */ /* 0x000e640000000800 */
[----:B-1----:R-:W-:-:S05]  /*0fc0*/  @!P0 IMAD.IADD R5, R5, 0x1, R8 ;  /* 0x0000000105058824 */ /* 0x002fca00078e0208 */
[----:B------:R-:W-:Y:S01]  /*0fd0*/  @!P0 STS [R6], R5 ;  /* 0x0000000506008388 */ /* 0x000fe20000000800 */
[----:B------:R-:W-:Y:S01]  /*0fe0*/  BAR.SYNC.DEFER_BLOCKING 0x0 ;  /* 0x0000000000007b1d */ /* 0x000fe20000010000 */
[----:B------:R-:W-:-:S05]  /*0ff0*/  ISETP.GT.U32.AND P0, PT, R2, 0x7f, PT ;  /* 0x0000007f0200780c */ /* 0x000fca0003f04070 */
        /* <DEDUP_REMOVED lines=15> */
[----:B------:R1:W-:Y:S01]  /*10f0*/  @!P1 STS [R6], R5 ;  /* 0x0000000506009388 */ /* 0x0003e20000000800 */
[----:B------:R-:W-:Y:S06]  /*1100*/  BAR.SYNC.DEFER_BLOCKING 0x0 ;  /* 0x0000000000007b1d */ /* 0x000fec0000010000 */
[----:B------:R-:W-:Y:S05]  /*1110*/  @P0 EXIT ;  /* 0x000000000000094d */ /* 0x000fea0003800000 */
[----:B-1----:R-:W-:Y:S01]  /*1120*/  LDS R5, [R6+0x80] ;  /* 0x0000800006057984 */ /* 0x002fe20000000800 */
[----:B------:R-:W-:-:S03]  /*1130*/  ISETP.NE.AND P0, PT, R2, RZ, PT ;  /* 0x000000ff0200720c */ /* 0x000fc60003f05270 */
[----:B------:R-:W1:Y:S02]  /*1140*/  LDS R8, [R6] ;  /* 0x0000000006087984 */ /* 0x000e640000000800 */
[----:B-1----:R-:W-:-:S05]  /*1150*/  IMAD.IADD R5, R5, 0x1, R8 ;  /* 0x0000000105057824 */ /* 0x002fca00078e0208 */
[----:B------:R-:W-:Y:S04]  /*1160*/  STS [R6], R5 ;  /* 0x0000000506007388 */ /* 0x000fe80000000800 */
[----:B------:R-:W-:Y:S04]  /*1170*/  LDS R7, [R6+0x40] ;  /* 0x0000400006077984 */ /* 0x000fe80000000800 */
        /* <DEDUP_REMOVED lines=18> */
[----:B------:R1:W-:Y:S01]  /*12a0*/  STS [R6], R7 ;  /* 0x0000000706007388 */ /* 0x0003e20000000800 */
[----:B------:R-:W-:Y:S05]  /*12b0*/  @P0 EXIT ;  /* 0x000000000000094d */ /* 0x000fea0003800000 */
[----:B------:R-:W-:Y:S02]  /*12c0*/  LEA R5, R3, R4, 0x18 ;  /* 0x0000000403057211 */ /* 0x000fe400078ec0ff */
[----:B------:R-:W2:Y:S04]  /*12d0*/  LDC.64 R2, c[0x0][0x380] ;  /* 0x0000e000ff027b82 */ /* 0x000ea80000000a00 */
[----:B------:R-:W3:Y:S01]  /*12e0*/  LDS R5, [R5+0x10] ;  /* 0x0000100005057984 */ /* 0x000ee20000000800 */
[----:B--2---:R-:W-:-:S05]  /*12f0*/  IMAD.WIDE.U32 R2, R0, 0x4, R2 ;  /* 0x0000000400027825 */ /* 0x004fca00078e0002 */
[----:B---3--:R-:W-:Y:S01]  /*1300*/  STG.E desc[UR6][R2.64], R5 ;  /* 0x0000000502007986 */ /* 0x008fe2000c101906 */
[----:B------:R-:W-:Y:S05]  /*1310*/  EXIT ;  /* 0x000000000000794d */ /* 0x000fea0003800000 */
.L_x_15:
[C---:B------:R-:W-:Y:S01]  /*1320*/  ISETP.GT.U32.AND P0, PT, R2.reuse, 0x1ff, PT ;  /* 0x000001ff0200780c */ /* 0x040fe20003f04070 */
[----:B------:R-:W-:Y:S01]  /*1330*/  BSSY.RECONVERGENT B0, `(.L_x_16) ;  /* 0x000003b000007945 */ /* 0x000fe20003800200 */
[C---:B------:R-:W-:Y:S02]  /*1340*/  ISETP.GT.U32.AND P1, PT, R2.reuse, 0xff, PT ;  /* 0x000000ff0200780c */ /* 0x040fe40003f24070 */
[C---:B------:R-:W-:Y:S02]  /*1350*/  ISETP.GT.U32.AND P2, PT, R2.reuse, 0x7f, PT ;  /* 0x0000007f0200780c */ /* 0x040fe40003f44070 */
[C---:B------:R-:W-:Y:S02]  /*1360*/  ISETP.GT.U32.AND P3, PT, R2.reuse, 0x3f, PT ;  /* 0x0000003f0200780c */ /* 0x040fe40003f64070 */
[C---:B------:R-:W-:Y:S02]  /*1370*/  ISETP.GT.U32.AND P5, PT, R2.reuse, 0x1f, PT ;  /* 0x0000001f0200780c */ /* 0x040fe40003fa4070 */
[----:B------:R-:W-:-:S03]  /*1380*/  ISETP.NE.AND P4, PT, R2, RZ, PT ;  /* 0x000000ff0200720c */ /* 0x000fc60003f85270 */
[----:B------:R-:W-:Y:S04]  /*1390*/  @!P0 LDS R5, [R6+0x800] ;  /* 0x0008000006058984 */ /* 0x000fe80000000800 */
[----:B------:R-:W1:Y:S02]  /*13a0*/  @!P0 LDS R8, [R6] ;  /* 0x0000000006088984 */ /* 0x000e640000000800 */
[----:B-1----:R-:W-:-:S05]  /*13b0*/  @!P0 IMAD.IADD R5, R5, 0x1, R8 ;  /* 0x0000000105058824 */ /* 0x002fca00078e0208 */
[----:B------:R-:W-:Y:S01]  /*13c0*/  @!P0 STS [R6], R5 ;  /* 0x0000000506008388 */ /* 0x000fe20000000800 */
[----:B------:R-:W-:Y:S06]  /*13d0*/  BAR.SYNC.DEFER_BLOCKING 0x0 ;  /* 0x0000000000007b1d */ /* 0x000fec0000010000 */
[----:B------:R-:W-:Y:S04]  /*13e0*/  @!P1 LDS R7, [R6+0x400] ;  /* 0x0004000006079984 */ /* 0x000fe80000000800 */
[----:B------:R-:W1:Y:S02]  /*13f0*/  @!P1 LDS R8, [R6] ;  /* 0x0000000006089984 */ /* 0x000e640000000800 */
[----:B-1----:R-:W-:-:S05]  /*1400*/  @!P1 IMAD.IADD R7, R7, 0x1, R8 ;  /* 0x0000000107079824 */ /* 0x002fca00078e0208 */
[----:B------:R-:W-:Y:S01]  /*1410*/  @!P1 STS [R6], R7 ;  /* 0x0000000706009388 */ /* 0x000fe20000000800 */
[----:B------:R-:W-:Y:S06]  /*1420*/  BAR.SYNC.DEFER_BLOCKING 0x0 ;  /* 0x0000000000007b1d */ /* 0x000fec0000010000 */
[----:B------:R-:W-:Y:S04]  /*1430*/  @!P2 LDS R8, [R6+0x200] ;  /* 0x000200000608a984 */ /* 0x000fe80000000800 */
[----:B------:R-:W1:Y:S02]  /*1440*/  @!P2 LDS R9, [R6] ;  /* 0x000000000609a984 */ /* 0x000e640000000800 */
[----:B-1----:R-:W-:-:S02]  /*1450*/  @!P2 IMAD.IADD R5, R8, 0x1, R9 ;  /* 0x000000010805a824 */ /* 0x002fc400078e0209 */
[----:B------:R-:W1:Y:S03]  /*1460*/  LDC.64 R8, c[0x0][0x388] ;  /* 0x0000e200ff087b82 */ /* 0x000e660000000a00 */
[----:B------:R2:W-:Y:S05]  /*1470*/  @!P2 STS [R6], R5 ;  /* 0x000000050600a388 */ /* 0x0005ea0000000800 */
[----:B------:R-:W-:Y:S01]  /*1480*/  BAR.SYNC.DEFER_BLOCKING 0x0 ;  /* 0x0000000000007b1d */ /* 0x000fe20000010000 */
[----:B--2---:R-:W-:Y:S01]  /*1490*/  P2R R5, PR, RZ, 0x20 ;  /* 0x00000020ff057803 */ /* 0x004fe20000000000 */
[----:B-1----:R-:W-:Y:S01]  /*14a0*/  IMAD.WIDE.U32 R8, R0, 0x4, R8 ;  /* 0x0000000400087825 */ /* 0x002fe200078e0008 */
[----:B------:R-:W-:-:S03]  /*14b0*/  LEA R0, R3, R4, 0x18 ;  /* 0x0000000403007211 */ /* 0x000fc600078ec0ff */
[----:B------:R-:W-:Y:S04]  /*14c0*/  @!P3 LDS R10, [R6+0x100] ;  /* 0x00010000060ab984 */ /* 0x000fe80000000800 */
[----:B------:R-:W1:Y:S02]  /*14d0*/  @!P3 LDS R11, [R6] ;  /* 0x00000000060bb984 */ /* 0x000e640000000800 */
[----:B-1----:R-:W-:-:S05]  /*14e0*/  @!P3 IMAD.IADD R11, R10, 0x1, R11 ;  /* 0x000000010a0bb824 */ /* 0x002fca00078e020b */
[----:B------:R1:W-:Y:S01]  /*14f0*/  @!P3 STS [R6], R11 ;  /* 0x0000000b0600b388 */ /* 0x0003e20000000800 */
[----:B------:R-:W-:Y:S06]  /*1500*/  BAR.SYNC.DEFER_BLOCKING 0x0 ;  /* 0x0000000000007b1d */ /* 0x000fec0000010000 */
[----:B------:R-:W-:Y:S05]  /*1510*/  @P5 BRA `(.L_x_17) ;  /* 0x0000000000705947 */ /* 0x000fea0003800000 */
[----:B------:R-:W-:Y:S01]  /*1520*/  LDS R5, [R6+0x80] ;  /* 0x0000800006057984 */ /* 0x000fe20000000800 */
[----:B------:R-:W-:-:S03]  /*1530*/  ISETP.NE.AND P5, PT, R2, RZ, PT ;  /* 0x000000ff0200720c */ /* 0x000fc60003fa5270 */
[----:B------:R-:W2:Y:S02]  /*1540*/  LDS R10, [R6] ;  /* 0x00000000060a7984 */ /* 0x000ea40000000800 */
[----:B--2---:R-:W-:-:S05]  /*1550*/  IMAD.IADD R5, R5, 0x1, R10 ;  /* 0x0000000105057824 */ /* 0x004fca00078e020a */
[----:B------:R-:W-:Y:S04]  /*1560*/  STS [R6], R5 ;  /* 0x0000000506007388 */ /* 0x000fe80000000800 */
[----:B------:R-:W-:Y:S04]  /*1570*/  LDS R7, [R6+0x40] ;  /* 0x0000400006077984 */ /* 0x000fe80000000800 */
[----:B------:R-:W2:Y:S02]  /*1580*/  LDS R10, [R6] ;  /* 0x00000000060a7984 */ /* 0x000ea40000000800 */
[----:B--2---:R-:W-:-:S05]  /*1590*/  IMAD.IADD R7, R7, 0x1, R10 ;  /* 0x0000000107077824 */ /* 0x004fca00078e020a */
[----:B------:R-:W-:Y:S04]  /*15a0*/  STS [R6], R7 ;  /* 0x0000000706007388 */ /* 0x000fe80000000800 */
[----:B------:R-:W-:Y:S04]  /*15b0*/  LDS R10, [R6+0x20] ;  /* 0x00002000060a7984 */ /* 0x000fe80000000800 */
[----:B-1----:R-:W1:Y:S02]  /*15c0*/  LDS R11, [R6] ;  /* 0x00000000060b7984 */ /* 0x002e640000000800 */
[----:B-1----:R-:W-:-:S05]  /*15d0*/  IMAD.IADD R11, R10, 0x1, R11 ;  /* 0x000000010a0b7824 */ /* 0x002fca00078e020b */
[----:B------:R1:W-:Y:S04]  /*15e0*/  STS [R6], R11 ;  /* 0x0000000b06007388 */ /* 0x0003e80000000800 */
[----:B------:R-:W-:Y:S04]  /*15f0*/  LDS R10, [R6+0x10] ;  /* 0x00001000060a7984 */ /* 0x000fe80000000800 */
[----:B------:R-:W2:Y:S01]  /*1600*/  LDS R13, [R6] ;  /* 0x00000000060d7984 */ /* 0x000ea20000000800 */
[----:B-1----:R-:W-:Y:S01]  /*1610*/  @!P5 LEA R11, R3, R4, 0x18 ;  /* 0x00000004030bd211 */ /* 0x002fe200078ec0ff */
[----:B--2---:R-:W-:-:S05]  /*1620*/  IMAD.IADD R13, R10, 0x1, R13 ;  /* 0x000000010a0d7824 */ /* 0x004fca00078e020d */
        /* <DEDUP_REMOVED lines=9> */
[----:B------:R-:W1:Y:S04]  /*16c0*/  @!P5 LDS R11, [R11+0x10] ;  /* 0x000010000b0bd984 */ /* 0x000e680000000800 */
[----:B-1----:R2:W-:Y:S02]  /*16d0*/  @!P5 STG.E desc[UR6][R8.64], R11 ;  /* 0x0000000b0800d986 */ /* 0x0025e4000c101906 */
.L_x_17:
[----:B------:R-:W-:Y:S05]  /*16e0*/  BSYNC.RECONVERGENT B0 ;  /* 0x0000000000007941 */ /* 0x000fea0003800200 */
.L_x_16:
[----:B------:R-:W-:Y:S06]  /*16f0*/  MEMBAR.SC.GPU ;  /* 0x0000000000007992 */ /* 0x000fec0000002000 */
[----:B------:R-:W-:-:S00]  /*1700*/  ERRBAR ;  /* 0x00000000000079ab */ /* 0x000fc00000000000 */
[----:B------:R-:W-:Y:S06]  /*1710*/  CGAERRBAR ;  /* 0x00000000000075ab */ /* 0x000fec0000000000 */
[----:B------:R-:W-:Y:S01]  /*1720*/  CCTL.IVALL ;  /* 0x00000000ff00798f */ /* 0x000fe20002000000 */
[----:B------:R-:W-:Y:S04]  /*1730*/  BSSY.RECONVERGENT B0, `(.L_x_18) ;  /* 0x000000a000007945 */ /* 0x000fe80003800200 */
[----:B------:R-:W-:Y:S05]  /*1740*/  @P4 BRA `(.L_x_19) ;  /* 0x0000000000204947 */ /* 0x000fea0003800000 */
[----:B--2---:R-:W2:Y:S01]  /*1750*/  LDC.64 R8, c[0x4][RZ] ;  /* 0x01000000ff087b82 */ /* 0x004ea20000000a00 */
[----:B------:R-:W-:-:S05]  /*1760*/  IMAD.MOV.U32 R5, RZ, RZ, 0x1 ;  /* 0x00000001ff057424 */ /* 0x000fca00078e00ff */
[----:B--2---:R-:W2:Y:S01]  /*1770*/  ATOMG.E.ADD.STRONG.GPU PT, R8, desc[UR6][R8.64], R5 ;  /* 0x80000005080879a8 */ /* 0x004ea200081ef106 */
[----:B------:R-:W-:Y:S01]  /*1780*/  UIADD3 UR4, UPT, UPT, UR5, -0x1, URZ ;  /* 0xffffffff05047890 */ /* 0x000fe2000fffe0ff */
[----:B------:R-:W-:-:S05]  /*1790*/  LEA R4, R3, R4, 0x18 ;  /* 0x0000000403047211 */ /* 0x000fca00078ec0ff */
[----:B--2---:R-:W-:-:S04]  /*17a0*/  ISETP.NE.AND P5, PT, R8, UR4, PT ;  /* 0x0000000408007c0c */ /* 0x004fc8000bfa5270 */
[----:B------:R-:W-:-:S05]  /*17b0*/  SEL R3, RZ, 0x1, P5 ;  /* 0x00000001ff037807 */ /* 0x000fca0002800000 */
[----:B------:R3:W-:Y:S04]  /*17c0*/  STS.U8 [R4], R3 ;  /* 0x0000000304007388 */ /* 0x0007e80000000000 */
.L_x_19:
[----:B------:R-:W-:Y:S05]  /*17d0*/  BSYNC.RECONVERGENT B0 ;  /* 0x0000000000007941 */ /* 0x000fea0003800200 */
.L_x_18:
[----:B------:R-:W-:Y:S06]  /*17e0*/  BAR.SYNC.DEFER_BLOCKING 0x0 ;  /* 0x0000000000007b1d */ /* 0x000fec0000010000 */
[----:B---3--:R-:W3:Y:S02]  /*17f0*/  LDS.U8 R3, [R0] ;  /* 0x0000000000037984 */ /* 0x008ee40000000000 */
[----:B---3--:R-:W-:-:S13]  /*1800*/  ISETP.NE.AND P5, PT, R3, RZ, PT ;  /* 0x000000ff0300720c */ /* 0x008fda0003fa5270 */
[----:B------:R-:W-:Y:S05]  /*1810*/  @!P5 EXIT ;  /* 0x000000000000d94d */ /* 0x000fea0003800000 */
[----:B------:R-:W-:Y:S01]  /*1820*/  ISETP.GE.U32.AND P5, PT, R2, UR5, PT ;  /* 0x0000000502007c0c */ /* 0x000fe2000bfa6070 */
[----:B------:R-:W-:Y:S01]  /*1830*/  BSSY.RECONVERGENT B0, `(.L_x_20) ;  /* 0x000007a000007945 */ /* 0x000fe20003800200 */
[----:B--2---:R-:W-:-:S11]  /*1840*/  IMAD.MOV.U32 R9, RZ, RZ, RZ ;  /* 0x000000ffff097224 */ /* 0x004fd600078e00ff */
[----:B------:R-:W-:Y:S05]  /*1850*/  @P5 BRA `(.L_x_21) ;  /* 0x0000000400dc5947 */ /* 0x000fea0003800000 */
[----:B------:R-:W-:Y:S01]  /*1860*/  LOP3.LUT R4, RZ, R2, RZ, 0x33, !PT ;  /* 0x00000002ff047212 */ /* 0x000fe200078e33ff */
[----:B------:R-:W-:Y:S01]  /*1870*/  BSSY.RECONVERGENT B1, `(.L_x_22) ;  /* 0x0000037000017945 */ /* 0x000fe20003800200 */
[----:B------:R-:W-:Y:S01]  /*1880*/  IMAD.MOV.U32 R7, RZ, RZ, R2 ;  /* 0x000000ffff077224 */ /* 0x000fe200078e0002 */
[----:B------:R-:W-:Y:S02]  /*1890*/  CS2R R8, SRZ ;  /* 0x0000000000087805 */ /* 0x000fe4000001ff00 */
[----:B------:R-:W-:-:S05]  /*18a0*/  IADD3 R4, P5, PT, R4, UR5, RZ ;  /* 0x0000000504047c10 */ /* 0x000fca000ffbe0ff */
[----:B------:R-:W-:-:S05]  /*18b0*/  IMAD.X R5, RZ, RZ, -0x1, P5 ;  /* 0xffffffffff057424 */ /* 0x000fca00028e06ff */
[----:B------:R-:W-:-:S04]  /*18c0*/  SHF.R.U64 R3, R4, 0xa, R5 ;  /* 0x0000000a04037819 */ /* 0x000fc80000001205 */
[----:B------:R-:W-:-:S04]  /*18d0*/  IADD3 R3, P5, PT, R3, 0x1, RZ ;  /* 0x0000000103037810 */ /* 0x000fc80007fbe0ff */
[----:B-1----:R-:W-:Y:S02]  /*18e0*/  LEA.HI.X R11, R5, RZ, RZ, 0x16, P5 ;  /* 0x000000ff050b7211 */ /* 0x002fe400028fb4ff */
[----:B------:R-:W-:Y:S02]  /*18f0*/  ISETP.GE.U32.AND P5, PT, R4, 0x3c00, PT ;  /* 0x00003c000400780c */ /* 0x000fe40003fa6070 */
[----:B------:R-:W-:Y:S02]  /*1900*/  LOP3.LUT R26, R3, 0xf, RZ, 0xc0, !PT ;  /* 0x0000000f031a7812 */ /* 0x000fe400078ec0ff */
[----:B------:R-:W-:-:S13]  /*1910*/  ISETP.GE.U32.AND.EX P5, PT, R5, RZ, PT, P5 ;  /* 0x000000ff0500720c */ /* 0x000fda0003fa6150 */
[----:B------:R-:W-:Y:S05]  /*1920*/  @!P5 BRA `(.L_x_23) ;  /* 0x0000000000acd947 */ /* 0x000fea0003800000 */
[----:B------:R-:W0:Y:S01]  /*1930*/  LDCU.64 UR8, c[0x0][0x388] ;  /* 0x00007100ff0877ac */ /* 0x000e220008000a00 */
[----:B------:R-:W-:Y:S01]  /*1940*/  LOP3.LUT R11, R11, 0x7fffff, RZ, 0xc0, !PT ;  /* 0x007fffff0b0b7812 */ /* 0x000fe200078ec0ff */
[----:B------:R-:W-:Y:S01]  /*1950*/  IMAD.MOV.U32 R9, RZ, RZ, RZ ;  /* 0x000000ffff097224 */ /* 0x000fe200078e00ff */
[----:B------:R-:W-:Y:S02]  /*1960*/  LOP3.LUT R10, R3, 0xfffffff0, RZ, 0xc0, !PT ;  /* 0xfffffff0030a7812 */ /* 0x000fe400078ec0ff */
[----:B0-----:R-:W-:-:S04]  /*1970*/  LEA R19, P5, R7, UR8, 0x2 ;  /* 0x0000000807137c11 */ /* 0x001fc8000f8a10ff */
[----:B------:R-:W-:Y:S02]  /*1980*/  LEA.HI.X R18, R7, UR9, R8, 0x2, P5 ;  /* 0x0000000907127c11 */ /* 0x000fe4000a8f1408 */
[----:B------:R-:W-:-:S05]  /*1990*/  IADD3 R19, P5, PT, R19, 0x8000, RZ ;  /* 0x0000800013137810 */ /* 0x000fca0007fbe0ff */
[----:B------:R-:W-:-:S08]  /*19a0*/  IMAD.X R18, RZ, RZ, R18, P5 ;  /* 0x000000ffff127224 */ /* 0x000fd000028e0612 */
.L_x_24:
[----:B------:R-:W-:Y:S02]  /*19b0*/  IMAD.MOV.U32 R4, RZ, RZ, R19 ;  /* 0x000000ffff047224 */ /* 0x000fe400078e0013 */
[----:B------:R-:W-:-:S05]  /*19c0*/  IMAD.MOV.U32 R5, RZ, RZ, R18 ;  /* 0x000000ffff057224 */ /* 0x000fca00078e0012 */
[----:B------:R-:W2:Y:S04]  /*19d0*/  LDG.E R22, desc[UR6][R4.64+-0x8000] ;  /* 0xff80000604167981 */ /* 0x000ea8000c1e1900 */
[----:B------:R-:W2:Y:S04]  /*19e0*/  LDG.E R23, desc[UR6][R4.64+-0x7000] ;  /* 0xff90000604177981 */ /* 0x000ea8000c1e1900 */
[----:B------:R-:W3:Y:S04]  /*19f0*/  LDG.E R24, desc[UR6][R4.64+-0x6000] ;  /* 0xffa0000604187981 */ /* 0x000ee8000c1e1900 */
[----:B------:R-:W3:Y:S04]  /*1a00*/  LDG.E R25, desc[UR6][R4.64+-0x5000] ;  /* 0xffb0000604197981 */ /* 0x000ee8000c1e1900 */
[----:B------:R-:W4:Y:S04]  /*1a10*/  LDG.E R21, desc[UR6][R4.64+-0x4000] ;  /* 0xffc0000604157981 */ /* 0x000f28000c1e1900 */
[----:B------:R-:W4:Y:S04]  /*1a20*/  LDG.E R20, desc[UR6][R4.64+-0x3000] ;  /* 0xffd0000604147981 */ /* 0x000f28000c1e1900 */
[----:B------:R-:W5:Y:S04]  /*1a30*/  LDG.E R19, desc[UR6][R4.64+-0x2000] ;  /* 0xffe0000604137981 */ /* 0x000f68000c1e1900 */
[----:B------:R-:W5:Y:S04]  /*1a40*/  LDG.E R18, desc[UR6][R4.64+-0x1000] ;  /* 0xfff0000604127981 */ /* 0x000f68000c1e1900 */
[----:B------:R-:W5:Y:S04]  /*1a50*/  LDG.E R12, desc[UR6][R4.64] ;  /* 0x00000006040c7981 */ /* 0x000f68000c1e1900 */
[----:B------:R-:W5:Y:S04]  /*1a60*/  LDG.E R17, desc[UR6][R4.64+0x1000] ;  /* 0x0010000604117981 */ /* 0x000f68000c1e1900 */
[----:B------:R-:W5:Y:S04]  /*1a70*/  LDG.E R16, desc[UR6][R4.64+0x2000] ;  /* 0x0020000604107981 */ /* 0x000f68000c1e1900 */
[----:B------:R-:W5:Y:S04]  /*1a80*/  LDG.E R15, desc[UR6][R4.64+0x3000] ;  /* 0x00300006040f7981 */ /* 0x000f68000c1e1900 */
[----:B------:R-:W5:Y:S04]  /*1a90*/  LDG.E R14, desc[UR6][R4.64+0x4000] ;  /* 0x00400006040e7981 */ /* 0x000f68000c1e1900 */
[----:B------:R-:W5:Y:S01]  /*1aa0*/  LDG.E R13, desc[UR6][R4.64+0x5000] ;  /* 0x00500006040d7981 */ /* 0x000f62000c1e1900 */
[----:B--2---:R-:W-:-:S03]  /*1ab0*/  IADD3 R23, PT, PT, R23, R22, R9 ;  /* 0x0000001617177210 */ /* 0x004fc60007ffe009 */
[----:B------:R-:W2:Y:S04]  /*1ac0*/  LDG.E R22, desc[UR6][R4.64+0x6000] ;  /* 0x0060000604167981 */ /* 0x000ea8000c1e1900 */
[----:B------:R-:W2:Y:S01]  /*1ad0*/  LDG.E R9, desc[UR6][R4.64+0x7000] ;  /* 0x0070000604097981 */ /* 0x000ea2000c1e1900 */
[----:B------:R-:W-:Y:S02]  /*1ae0*/  IADD3 R7, P5, PT, R7, 0x4000, RZ ;  /* 0x0000400007077810 */ /* 0x000fe40007fbe0ff */
[----:B---3--:R-:W-:-:S03]  /*1af0*/  IADD3 R23, PT, PT, R25, R24, R23 ;  /* 0x0000001819177210 */ /* 0x008fc60007ffe017 */
[----:B------:R-:W-:Y:S01]  /*1b00*/  IMAD.X R8, RZ, RZ, R8, P5 ;  /* 0x000000ffff087224 */ /* 0x000fe200028e0608 */
[----:B------:R-:W-:Y:S02]  /*1b10*/  IADD3 R10, P5, PT, R10, -0x10, RZ ;  /* 0xfffffff00a0a7810 */ /* 0x000fe40007fbe0ff */
[----:B----4-:R-:W-:Y:S02]  /*1b20*/  IADD3 R20, PT, PT, R20, R21, R23 ;  /* 0x0000001514147210 */ /* 0x010fe40007ffe017 */
[----:B------:R-:W-:Y:S02]  /*1b30*/  IADD3.X R11, PT, PT, R11, -0x1, RZ, P5, !PT ;  /* 0xffffffff0b0b7810 */ /* 0x000fe40002ffe4ff */
[----:B-----5:R-:W-:Y:S02]  /*1b40*/  IADD3 R18, PT, PT, R18, R19, R20 ;  /* 0x0000001312127210 */ /* 0x020fe40007ffe014 */
[----:B------:R-:W-:Y:S02]  /*1b50*/  IADD3 R19, P5, PT, R4, 0x10000, RZ ;  /* 0x0001000004137810 */ /* 0x000fe40007fbe0ff */
[----:B------:R-:W-:-:S03]  /*1b60*/  IADD3 R12, PT, PT, R17, R12, R18 ;  /* 0x0000000c110c7210 */ /* 0x000fc60007ffe012 */
[----:B------:R-:W-:Y:S01]  /*1b70*/  IMAD.X R18, RZ, RZ, R5, P5 ;  /* 0x000000ffff127224 */ /* 0x000fe200028e0605 */
[----:B------:R-:W-:-:S04]  /*1b80*/  ISETP.NE.U32.AND P5, PT, R10, RZ, PT ;  /* 0x000000ff0a00720c */ /* 0x000fc80003fa5070 */
[----:B------:R-:W-:Y:S02]  /*1b90*/  ISETP.NE.AND.EX P5, PT, R11, RZ, PT, P5 ;  /* 0x000000ff0b00720c */ /* 0x000fe40003fa5350 */
[----:B------:R-:W-:-:S04]  /*1ba0*/  IADD3 R12, PT, PT, R15, R16, R12 ;  /* 0x000000100f0c7210 */ /* 0x000fc80007ffe00c */
[----:B------:R-:W-:-:S04]  /*1bb0*/  IADD3 R12, PT, PT, R13, R14, R12 ;  /* 0x0000000e0d0c7210 */ /* 0x000fc80007ffe00c */
[----:B--2---:R-:W-:-:S03]  /*1bc0*/  IADD3 R9, PT, PT, R9, R22, R12 ;  /* 0x0000001609097210 */ /* 0x004fc60007ffe00c */
[----:B------:R-:W-:Y:S05]  /*1bd0*/  @P5 BRA `(.L_x_24) ;  /* 0xfffffffc00745947 */ /* 0x000fea000383ffff */
.L_x_23:
[----:B------:R-:W-:Y:S05]  /*1be0*/  BSYNC.RECONVERGENT B1 ;  /* 0x0000000000017941 */ /* 0x000fea0003800200 */
.L_x_22:
[----:B------:R-:W-:-:S04]  /*1bf0*/  ISETP.NE.U32.AND P5, PT, R26, RZ, PT ;  /* 0x000000ff1a00720c */ /* 0x000fc80003fa5070 */
[----:B------:R-:W-:-:S13]  /*1c00*/  ISETP.NE.AND.EX P5, PT, RZ, RZ, PT, P5 ;  /* 0x000000ffff00720c */ /* 0x000fda0003fa5350 */
[----:B------:R-:W-:Y:S05]  /*1c10*/  @!P5 BRA `(.L_x_21) ;  /* 0x0000000000ecd947 */ /* 0x000fea0003800000 */
[----:B------:R-:W-:Y:S01]  /*1c20*/  ISETP.GE.U32.AND P5, PT, R26, 0x8, PT ;  /* 0x000000081a00780c */ /* 0x000fe20003fa6070 */
[----:B------:R-:W-:Y:S01]  /*1c30*/  BSSY.RECONVERGENT B1, `(.L_x_25) ;  /* 0x0000015000017945 */ /* 0x000fe20003800200 */
[----:B------:R-:W-:Y:S02]  /*1c40*/  LOP3.LUT R18, R3, 0x7, RZ, 0xc0, !PT ;  /* 0x0000000703127812 */ /* 0x000fe400078ec0ff */
[----:B------:R-:W-:-:S13]  /*1c50*/  ISETP.GE.U32.AND.EX P5, PT, RZ, RZ, PT, P5 ;  /* 0x000000ffff00720c */ /* 0x000fda0003fa6150 */
[----:B------:R-:W-:Y:S05]  /*1c60*/  @!P5 BRA `(.L_x_26) ;  /* 0x000000000044d947 */ /* 0x000fea0003800000 */
[----:B------:R-:W1:Y:S02]  /*1c70*/  LDCU.64 UR8, c[0x0][0x388] ;  /* 0x00007100ff0877ac */ /* 0x000e640008000a00 */
[----:B-1----:R-:W-:-:S04]  /*1c80*/  LEA R4, P5, R7, UR8, 0x2 ;  /* 0x0000000807047c11 */ /* 0x002fc8000f8a10ff */
[----:B------:R-:W-:-:S05]  /*1c90*/  LEA.HI.X R5, R7, UR9, R8, 0x2, P5 ;  /* 0x0000000907057c11 */ /* 0x000fca000a8f1408 */
[----:B------:R-:W2:Y:S04]  /*1ca0*/  LDG.E R10, desc[UR6][R4.64] ;  /* 0x00000006040a7981 */ /* 0x000ea8000c1e1900 */
[----:B------:R-:W2:Y:S04]  /*1cb0*/  LDG.E R11, desc[UR6][R4.64+0x1000] ;  /* 0x00100006040b7981 */ /* 0x000ea8000c1e1900 */
[----:B------:R-:W3:Y:S04]  /*1cc0*/  LDG.E R13, desc[UR6][R4.64+0x2000] ;  /* 0x00200006040d7981 */ /* 0x000ee8000c1e1900 */
[----:B------:R-:W3:Y:S04]  /*1cd0*/  LDG.E R12, desc[UR6][R4.64+0x3000] ;  /* 0x00300006040c7981 */ /* 0x000ee8000c1e1900 */
[----:B------:R-:W4:Y:S04]  /*1ce0*/  LDG.E R15, desc[UR6][R4.64+0x4000] ;  /* 0x00400006040f7981 */ /* 0x000f28000c1e1900 */
[----:B------:R-:W4:Y:S04]  /*1cf0*/  LDG.E R14, desc[UR6][R4.64+0x5000] ;  /* 0x00500006040e7981 */ /* 0x000f28000c1e1900 */
[----:B------:R-:W5:Y:S04]  /*1d00*/  LDG.E R17, desc[UR6][R4.64+0x6000] ;  /* 0x0060000604117981 */ /* 0x000f68000c1e1900 */
[----:B------:R-:W5:Y:S01]  /*1d10*/  LDG.E R16, desc[UR6][R4.64+0x7000] ;  /* 0x0070000604107981 */ /* 0x000f62000c1e1900 */
[----:B------:R-:W-:-:S05]  /*1d20*/  IADD3 R7, P5, PT, R7, 0x2000, RZ ;  /* 0x0000200007077810 */ /* 0x000fca0007fbe0ff */
[----:B------:R-:W-:Y:S01]  /*1d30*/  IMAD.X R8, RZ, RZ, R8, P5 ;  /* 0x000000ffff087224 */ /* 0x000fe200028e0608 */
[----:B--2---:R-:W-:-:S04]  /*1d40*/  IADD3 R10, PT, PT, R11, R10, R9 ;  /* 0x0000000a0b0a7210 */ /* 0x004fc80007ffe009 */
[----:B---3--:R-:W-:-:S04]  /*1d50*/  IADD3 R10, PT, PT, R12, R13, R10 ;  /* 0x0000000d0c0a7210 */ /* 0x008fc80007ffe00a */
[----:B----4-:R-:W-:-:S04]  /*1d60*/  IADD3 R10, PT, PT, R14, R15, R10 ;  /* 0x0000000f0e0a7210 */ /* 0x010fc80007ffe00a */
[----:B-----5:R-:W-:-:S07]  /*1d70*/  IADD3 R9, PT, PT, R16, R17, R10 ;  /* 0x0000001110097210 */ /* 0x020fce0007ffe00a */
.L_x_26:
[----:B------:R-:W-:Y:S05]  /*1d80*/  BSYNC.RECONVERGENT B1 ;  /* 0x0000000000017941 */ /* 0x000fea0003800200 */
.L_x_25:
[----:B------:R-:W-:-:S04]  /*1d90*/  ISETP.NE.U32.AND P5, PT, R18, RZ, PT ;  /* 0x000000ff1200720c */ /* 0x000fc80003fa5070 */
[----:B------:R-:W-:-:S13]  /*1da0*/  ISETP.NE.AND.EX P5, PT, RZ, RZ, PT, P5 ;  /* 0x000000ffff00720c */ /* 0x000fda0003fa5350 */
[----:B------:R-:W-:Y:S05]  /*1db0*/  @!P5 BRA `(.L_x_21) ;  /* 0x000000000084d947 */ /* 0x000fea0003800000 */
[----:B------:R-:W-:-:S04]  /*1dc0*/  ISETP.GE.U32.AND P5, PT, R18, 0x4, PT ;  /* 0x000000041200780c */ /* 0x000fc80003fa6070 */
[----:B------:R-:W-:-:S13]  /*1dd0*/  ISETP.GE.U32.AND.EX P5, PT, RZ, RZ, PT, P5 ;  /* 0x000000ffff00720c */ /* 0x000fda0003fa6150 */
[----:B------:R-:W1:Y:S02]  /*1de0*/  @P5 LDC.64 R4, c[0x0][0x388] ;  /* 0x0000e200ff045b82 */ /* 0x000e640000000a00 */
[----:B-1----:R-:W-:-:S04]  /*1df0*/  @P5 LEA R4, P6, R7, R4, 0x2 ;  /* 0x0000000407045211 */ /* 0x002fc800078c10ff */
[C---:B------:R-:W-:Y:S02]  /*1e00*/  @P5 LEA.HI.X R5, R7.reuse, R5, R8, 0x2, P6 ;  /* 0x0000000507055211 */ /* 0x040fe400030f1408 */
[----:B------:R-:W-:-:S03]  /*1e10*/  @P5 IADD3 R7, P6, PT, R7, 0x1000, RZ ;  /* 0x0000100007075810 */ /* 0x000fc60007fde0ff */
[----:B------:R-:W2:Y:S01]  /*1e20*/  @P5 LDG.E R10, desc[UR6][R4.64] ;  /* 0x00000006040a5981 */ /* 0x000ea2000c1e1900 */
[----:B------:R-:W-:Y:S01]  /*1e30*/  LOP3.LUT R3, R3, 0x3, RZ, 0xc0, !PT ;  /* 0x0000000303037812 */ /* 0x000fe200078ec0ff */
[----:B------:R-:W-:Y:S02]  /*1e40*/  @P5 IMAD.X R8, RZ, RZ, R8, P6 ;  /* 0x000000ffff085224 */ /* 0x000fe400030e0608 */
[----:B------:R-:W2:Y:S04]  /*1e50*/  @P5 LDG.E R11, desc[UR6][R4.64+0x1000] ;  /* 0x00100006040b5981 */ /* 0x000ea8000c1e1900 */
[----:B------:R-:W3:Y:S04]  /*1e60*/  @P5 LDG.E R13, desc[UR6][R4.64+0x2000] ;  /* 0x00200006040d5981 */ /* 0x000ee8000c1e1900 */
[----:B------:R-:W3:Y:S01]  /*1e70*/  @P5 LDG.E R12, desc[UR6][R4.64+0x3000] ;  /* 0x00300006040c5981 */ /* 0x000ee2000c1e1900 */
[----:B--2---:R-:W-:-:S04]  /*1e80*/  @P5 IADD3 R10, PT, PT, R11, R10, R9 ;  /* 0x0000000a0b0a5210 */ /* 0x004fc80007ffe009 */
[----:B---3--:R-:W-:Y:S02]  /*1e90*/  @P5 IADD3 R9, PT, PT, R12, R13, R10 ;  /* 0x0000000d0c095210 */ /* 0x008fe40007ffe00a */
[----:B------:R-:W-:-:S04]  /*1ea0*/  ISETP.NE.U32.AND P5, PT, R3, RZ, PT ;  /* 0x000000ff0300720c */ /* 0x000fc80003fa5070 */
[----:B------:R-:W-:-:S13]  /*1eb0*/  ISETP.NE.AND.EX P5, PT, RZ, RZ, PT, P5 ;  /* 0x000000ffff00720c */ /* 0x000fda0003fa5350 */
[----:B------:R-:W-:Y:S05]  /*1ec0*/  @!P5 BRA `(.L_x_21) ;  /* 0x000000000040d947 */ /* 0x000fea0003800000 */
[----:B------:R-:W1:Y:S02]  /*1ed0*/  LDCU.64 UR8, c[0x0][0x388] ;  /* 0x00007100ff0877ac */ /* 0x000e640008000a00 */
[----:B-1----:R-:W-:-:S04]  /*1ee0*/  LEA R10, P5, R7, UR8, 0x2 ;  /* 0x00000008070a7c11 */ /* 0x002fc8000f8a10ff */
[----:B------:R-:W-:Y:S02]  /*1ef0*/  LEA.HI.X R11, R7, UR9, R8, 0x2, P5 ;  /* 0x00000009070b7c11 */ /* 0x000fe4000a8f1408 */
[----:B------:R-:W-:-:S05]  /*1f00*/  IADD3 R3, P5, PT, RZ, -R3, RZ ;  /* 0x80000003ff037210 */ /* 0x000fca0007fbe0ff */
[----:B------:R-:W-:-:S08]  /*1f10*/  IMAD.X R7, RZ, RZ, -0x1, P5 ;  /* 0xffffffffff077424 */ /* 0x000fd000028e06ff */
.L_x_27:
[----:B------:R-:W-:Y:S02]  /*1f20*/  IMAD.MOV.U32 R4, RZ, RZ, R10 ;  /* 0x000000ffff047224 */ /* 0x000fe400078e000a */
[----:B------:R-:W-:-:S05]  /*1f30*/  IMAD.MOV.U32 R5, RZ, RZ, R11 ;  /* 0x000000ffff057224 */ /* 0x000fca00078e000b */
[----:B------:R-:W2:Y:S01]  /*1f40*/  LDG.E R4, desc[UR6][R4.64] ;  /* 0x0000000604047981 */ /* 0x000ea2000c1e1900 */
[----:B------:R-:W-:-:S05]  /*1f50*/  IADD3 R3, P5, PT, R3, 0x1, RZ ;  /* 0x0000000103037810 */ /* 0x000fca0007fbe0ff */
[----:B------:R-:W-:Y:S01]  /*1f60*/  IMAD.X R7, RZ, RZ, R7, P5 ;  /* 0x000000ffff077224 */ /* 0x000fe200028e0607 */
[----:B------:R-:W-:-:S05]  /*1f70*/  IADD3 R10, P5, PT, R10, 0x1000, RZ ;  /* 0x000010000a0a7810 */ /* 0x000fca0007fbe0ff */
[----:B------:R-:W-:Y:S01]  /*1f80*/  IMAD.X R11, RZ, RZ, R11, P5 ;  /* 0x000000ffff0b7224 */ /* 0x000fe200028e060b */
[----:B------:R-:W-:-:S04]  /*1f90*/  ISETP.NE.U32.AND P5, PT, R3, RZ, PT ;  /* 0x000000ff0300720c */ /* 0x000fc80003fa5070 */
[----:B------:R-:W-:Y:S01]  /*1fa0*/  ISETP.NE.AND.EX P5, PT, R7, RZ, PT, P5 ;  /* 0x000000ff0700720c */ /* 0x000fe20003fa5350 */
[----:B--2---:R-:W-:-:S12]  /*1fb0*/  IMAD.IADD R9, R4, 0x1, R9 ;  /* 0x0000000104097824 */ /* 0x004fd800078e0209 */
[----:B------:R-:W-:Y:S05]  /*1fc0*/  @P5 BRA `(.L_x_27) ;  /* 0xfffffffc00d45947 */ /* 0x000fea000383ffff */
.L_x_21:
[----:B------:R-:W-:Y:S05]  /*1fd0*/  BSYNC.RECONVERGENT B0 ;  /* 0x0000000000007941 */ /* 0x000fea0003800200 */
.L_x_20:
[----:B------:R-:W-:Y:S01]  /*1fe0*/  STS [R6], R9 ;  /* 0x0000000906007388 */ /* 0x000fe20000000800 */
[----:B------:R-:W-:Y:S01]  /*1ff0*/  BAR.SYNC.DEFER_BLOCKING 0x0 ;  /* 0x0000000000007b1d */ /* 0x000fe20000010000 */
[----:B------:R-:W-:-:S05]  /*2000*/  ISETP.GT.U32.AND P5, PT, R2, 0x1f, PT ;  /* 0x0000001f0200780c */ /* 0x000fca0003fa4070 */
[----:B------:R-:W-:Y:S01]  /*2010*/  BSSY.RECONVERGENT B0, `(.L_x_28) ;  /* 0x0000032000007945 */ /* 0x000fe20003800200 */
[----:B------:R-:W-:Y:S04]  /*2020*/  @!P0 LDS R3, [R6+0x800] ;  /* 0x0008000006038984 */ /* 0x000fe80000000800 */
[----:B------:R-:W2:Y:S02]  /*2030*/  @!P0 LDS R4, [R6] ;  /* 0x0000000006048984 */ /* 0x000ea40000000800 */
[----:B--2---:R-:W-:-:S05]  /*2040*/  @!P0 IMAD.IADD R3, R3, 0x1, R4 ;  /* 0x0000000103038824 */ /* 0x004fca00078e0204 */
[----:B------:R-:W-:Y:S01]  /*2050*/  @!P0 STS [R6], R3 ;  /* 0x0000000306008388 */ /* 0x000fe20000000800 */
[----:B------:R-:W-:Y:S06]  /*2060*/  BAR.SYNC.DEFER_BLOCKING 0x0 ;  /* 0x0000000000007b1d */ /* 0x000fec0000010000 */
[----:B------:R-:W-:Y:S04]  /*2070*/  @!P1 LDS R4, [R6+0x400] ;  /* 0x0004000006049984 */ /* 0x000fe80000000800 */
[----:B------:R-:W2:Y:S02]  /*2080*/  @!P1 LDS R5, [R6] ;  /* 0x0000000006059984 */ /* 0x000ea40000000800 */
[----:B--2---:R-:W-:-:S05]  /*2090*/  @!P1 IMAD.IADD R7, R4, 0x1, R5 ;  /* 0x0000000104079824 */ /* 0x004fca00078e0205 */
[----:B------:R-:W-:Y:S01]  /*20a0*/  @!P1 STS [R6], R7 ;  /* 0x0000000706009388 */ /* 0x000fe20000000800 */
[----:B------:R-:W-:Y:S06]  /*20b0*/  BAR.SYNC.DEFER_BLOCKING 0x0 ;  /* 0x0000000000007b1d */ /* 0x000fec0000010000 */
[----:B------:R-:W-:Y:S04]  /*20c0*/  @!P2 LDS R4, [R6+0x200] ;  /* 0x000200000604a984 */ /* 0x000fe80000000800 */
[----:B------:R-:W2:Y:S02]  /*20d0*/  @!P2 LDS R5, [R6] ;  /* 0x000000000605a984 */ /* 0x000ea40000000800 */
[----:B--2---:R-:W-:-:S02]  /*20e0*/  @!P2 IMAD.IADD R9, R4, 0x1, R5 ;  /* 0x000000010409a824 */ /* 0x004fc400078e0205 */
[----:B------:R-:W2:Y:S03]  /*20f0*/  LDC.64 R4, c[0x4][RZ] ;  /* 0x01000000ff047b82 */ /* 0x000ea60000000a00 */
[----:B------:R-:W-:Y:S05]  /*2100*/  @!P2 STS [R6], R9 ;  /* 0x000000090600a388 */ /* 0x000fea0000000800 */
[----:B------:R-:W-:Y:S06]  /*2110*/  BAR.SYNC.DEFER_BLOCKING 0x0 ;  /* 0x0000000000007b1d */ /* 0x000fec0000010000 */
[----:B------:R-:W-:Y:S04]  /*2120*/  @!P3 LDS R3, [R6+0x100] ;  /* 0x000100000603b984 */ /* 0x000fe80000000800 */
[----:B------:R-:W3:Y:S02]  /*2130*/  @!P3 LDS R8, [R6] ;  /* 0x000000000608b984 */ /* 0x000ee40000000800 */
[----:B---3--:R-:W-:-:S05]  /*2140*/  @!P3 IMAD.IADD R3, R3, 0x1, R8 ;  /* 0x000000010303b824 */ /* 0x008fca00078e0208 */
[----:B------:R3:W-:Y:S01]  /*2150*/  @!P3 STS [R6], R3 ;  /* 0x000000030600b388 */ /* 0x0007e20000000800 */
[----:B------:R-:W-:Y:S06]  /*2160*/  BAR.SYNC.DEFER_BLOCKING 0x0 ;  /* 0x0000000000007b1d */ /* 0x000fec0000010000 */
[----:B--2---:R-:W-:Y:S05]  /*2170*/  @P5 BRA `(.L_x_29) ;  /* 0x00000000006c5947 */ /* 0x004fea0003800000 */
[----:B------:R-:W-:Y:S04]  /*2180*/  LDS R2, [R6+0x80] ;  /* 0x0000800006027984 */ /* 0x000fe80000000800 */
[----:B---3--:R-:W2:Y:S02]  /*2190*/  LDS R3, [R6] ;  /* 0x0000000006037984 */ /* 0x008ea40000000800 */
[----:B--2---:R-:W-:-:S05]  /*21a0*/  IMAD.IADD R3, R2, 0x1, R3 ;  /* 0x0000000102037824 */ /* 0x004fca00078e0203 */
[----:B------:R-:W-:Y:S04]  /*21b0*/  STS [R6], R3 ;  /* 0x0000000306007388 */ /* 0x000fe80000000800 */
[----:B------:R-:W-:Y:S04]  /*21c0*/  LDS R2, [R6+0x40] ;  /* 0x0000400006027984 */ /* 0x000fe80000000800 */
        /* <DEDUP_REMOVED lines=17> */
[----:B-1----:R-:W-:-:S02]  /*22e0*/  IMAD.IADD R9, R2, 0x1, R3 ;  /* 0x0000000102097824 */ /* 0x002fc400078e0203 */
[----:B------:R-:W1:Y:S03]  /*22f0*/  @!P4 LDC.64 R2, c[0x0][0x380] ;  /* 0x0000e000ff02cb82 */ /* 0x000e660000000a00 */
[----:B------:R-:W-:Y:S04]  /*2300*/  STS [R6], R9 ;  /* 0x0000000906007388 */ /* 0x000fe80000000800 */
[----:B------:R-:W1:Y:S04]  /*2310*/  @!P4 LDS R13, [R0+0x10] ;  /* 0x00001000000dc984 */ /* 0x000e680000000800 */
[----:B-1----:R2:W-:Y:S02]  /*2320*/  @!P4 STG.E desc[UR6][R2.64], R13 ;  /* 0x0000000d0200c986 */ /* 0x0025e4000c101906 */
.L_x_29:
[----:B------:R-:W-:Y:S05]  /*2330*/  BSYNC.RECONVERGENT B0 ;  /* 0x0000000000007941 */ /* 0x000fea0003800200 */
.L_x_28:
[----:B------:R-:W-:Y:S01]  /*2340*/  STG.E desc[UR6][R4.64], RZ ;  /* 0x000000ff04007986 */ /* 0x000fe2000c101906 */
[----:B------:R-:W-:Y:S05]  /*2350*/  EXIT ;  /* 0x000000000000794d */ /* 0x000fea0003800000 */
        .weak           $__internal_0_$__cuda_sm20_div_u64
        .type           $__internal_0_$__cuda_sm20_div_u64,@function
        .size           $__internal_0_$__cuda_sm20_div_u64,(.L_x_337 - $__internal_0_$__cuda_sm20_div_u64)
$__internal_0_$__cuda_sm20_div_u64:
[----:B------:R-:W-:Y:S02]  /*2360*/  IMAD.MOV.U32 R16, RZ, RZ, R4 ;  /* 0x000000ffff107224 */ /* 0x000fe400078e0004 */
[----:B------:R-:W-:-:S04]  /*2370*/  IMAD.MOV.U32 R17, RZ, RZ, RZ ;  /* 0x000000ffff117224 */ /* 0x000fc800078e00ff */
[----:B------:R-:W0:Y:S08]  /*2380*/  I2F.U64.RP R9, R16 ;  /* 0x0000001000097312 */ /* 0x000e300000309000 */
[----:B0-----:R-:W0:Y:S02]  /*2390*/  MUFU.RCP R9, R9 ;  /* 0x0000000900097308 */ /* 0x001e240000001000 */
[----:B0-----:R-:W-:-:S06]  /*23a0*/  VIADD R12, R9, 0x1ffffffe ;  /* 0x1ffffffe090c7836 */ /* 0x001fcc0000000000 */
[----:B------:R-:W0:Y:S02]  /*23b0*/  F2I.U64.TRUNC R12, R12 ;  /* 0x0000000c000c7311 */ /* 0x000e24000020d800 */
[----:B0-----:R-:W-:-:S04]  /*23c0*/  IMAD.WIDE.U32 R14, R12, R4, RZ ;  /* 0x000000040c0e7225 */ /* 0x001fc800078e00ff */
[----:B------:R-:W-:Y:S01]  /*23d0*/  IMAD R15, R13, R4, R15 ;  /* 0x000000040d0f7224 */ /* 0x000fe200078e020f */
[----:B------:R-:W-:-:S05]  /*23e0*/  IADD3 R11, P0, PT, RZ, -R14, RZ ;  /* 0x8000000eff0b7210 */ /* 0x000fca0007f1e0ff */
[----:B------:R-:W-:-:S04]  /*23f0*/  IMAD.HI.U32 R14, R12, R11, RZ ;  /* 0x0000000b0c0e7227 */ /* 0x000fc800078e00ff */
[----:B------:R-:W-:Y:S02]  /*2400*/  IMAD.X R19, RZ, RZ, ~R15, P0 ;  /* 0x000000ffff137224 */ /* 0x000fe400000e0e0f */
[----:B------:R-:W-:Y:S02]  /*2410*/  IMAD.MOV.U32 R15, RZ, RZ, R12 ;  /* 0x000000ffff0f7224 */ /* 0x000fe400078e000c */
[-C--:B------:R-:W-:Y:S02]  /*2420*/  IMAD R17, R13, R19.reuse, RZ ;  /* 0x000000130d117224 */ /* 0x080fe400078e02ff */
[----:B------:R-:W-:-:S04]  /*2430*/  IMAD.WIDE.U32 R14, P0, R12, R19, R14 ;  /* 0x000000130c0e7225 */ /* 0x000fc8000780000e */
[----:B------:R-:W-:-:S04]  /*2440*/  IMAD.HI.U32 R9, R13, R19, RZ ;  /* 0x000000130d097227 */ /* 0x000fc800078e00ff */
[----:B------:R-:W-:-:S04]  /*2450*/  IMAD.HI.U32 R14, P1, R13, R11, R14 ;  /* 0x0000000b0d0e7227 */ /* 0x000fc8000782000e */
[----:B------:R-:W-:Y:S01]  /*2460*/  IMAD.X R9, R9, 0x1, R13, P0 ;  /* 0x0000000109097824 */ /* 0x000fe200000e060d */
[----:B------:R-:W-:-:S04]  /*2470*/  IADD3 R15, P2, PT, R17, R14, RZ ;  /* 0x0000000e110f7210 */ /* 0x000fc80007f5e0ff */
[----:B------:R-:W-:Y:S01]  /*2480*/  IADD3.X R9, PT, PT, RZ, RZ, R9, P2, P1 ;  /* 0x000000ffff097210 */ /* 0x000fe200017e2409 */
[----:B------:R-:W-:-:S03]  /*2490*/  IMAD.WIDE.U32 R12, R15, R4, RZ ;  /* 0x000000040f0c7225 */ /* 0x000fc600078e00ff */
[----:B------:R-:W-:Y:S01]  /*24a0*/  IADD3 R11, P0, PT, RZ, -R12, RZ ;  /* 0x8000000cff0b7210 */ /* 0x000fe20007f1e0ff */
[----:B------:R-:W-:Y:S02]  /*24b0*/  IMAD R12, R9, R4, R13 ;  /* 0x00000004090c7224 */ /* 0x000fe400078e020d */
[----:B------:R-:W-:Y:S02]  /*24c0*/  IMAD.MOV.U32 R13, RZ, RZ, RZ ;  /* 0x000000ffff0d7224 */ /* 0x000fe400078e00ff */
[----:B------:R-:W-:-:S04]  /*24d0*/  IMAD.HI.U32 R14, R15, R11, RZ ;  /* 0x0000000b0f0e7227 */ /* 0x000fc800078e00ff */
[----:B------:R-:W-:-:S04]  /*24e0*/  IMAD.X R12, RZ, RZ, ~R12, P0 ;  /* 0x000000ffff0c7224 */ /* 0x000fc800000e0e0c */
[----:B------:R-:W-:-:S04]  /*24f0*/  IMAD.WIDE.U32 R14, P0, R15, R12, R14 ;  /* 0x0000000c0f0e7225 */ /* 0x000fc8000780000e */
[C---:B------:R-:W-:Y:S02]  /*2500*/  IMAD R16, R9.reuse, R12, RZ ;  /* 0x0000000c09107224 */ /* 0x040fe400078e02ff */
[----:B------:R-:W-:-:S04]  /*2510*/  IMAD.HI.U32 R11, P1, R9, R11, R14 ;  /* 0x0000000b090b7227 */ /* 0x000fc8000782000e */
[----:B------:R-:W-:Y:S01]  /*2520*/  IMAD.HI.U32 R12, R9, R12, RZ ;  /* 0x0000000c090c7227 */ /* 0x000fe200078e00ff */
[----:B------:R-:W-:-:S03]  /*2530*/  IADD3 R11, P2, PT, R16, R11, RZ ;  /* 0x0000000b100b7210 */ /* 0x000fc60007f5e0ff */
[----:B------:R-:W-:Y:S02]  /*2540*/  IMAD.X R9, R12, 0x1, R9, P0 ;  /* 0x000000010c097824 */ /* 0x000fe400000e0609 */
[----:B------:R-:W-:-:S03]  /*2550*/  IMAD.HI.U32 R12, R11, R7, RZ ;  /* 0x000000070b0c7227 */ /* 0x000fc600078e00ff */
[----:B------:R-:W-:Y:S01]  /*2560*/  IADD3.X R9, PT, PT, RZ, RZ, R9, P2, P1 ;  /* 0x000000ffff097210 */ /* 0x000fe200017e2409 */
[----:B------:R-:W-:-:S04]  /*2570*/  IMAD.WIDE.U32 R12, R11, R8, R12 ;  /* 0x000000080b0c7225 */ /* 0x000fc800078e000c */
[C---:B------:R-:W-:Y:S02]  /*2580*/  IMAD R14, R9.reuse, R8, RZ ;  /* 0x00000008090e7224 */ /* 0x040fe400078e02ff */
[----:B------:R-:W-:-:S04]  /*2590*/  IMAD.HI.U32 R11, P0, R9, R7, R12 ;  /* 0x00000007090b7227 */ /* 0x000fc8000780000c */
[----:B------:R-:W-:Y:S01]  /*25a0*/  IMAD.HI.U32 R9, R9, R8, RZ ;  /* 0x0000000809097227 */ /* 0x000fe200078e00ff */
[----:B------:R-:W-:-:S03]  /*25b0*/  IADD3 R11, P1, PT, R14, R11, RZ ;  /* 0x0000000b0e0b7210 */ /* 0x000fc60007f3e0ff */
[----:B------:R-:W-:Y:S02]  /*25c0*/  IMAD.X R9, RZ, RZ, R9, P0 ;  /* 0x000000ffff097224 */ /* 0x000fe400000e0609 */
[----:B------:R-:W-:-:S04]  /*25d0*/  IMAD.WIDE.U32 R12, R11, R4, RZ ;  /* 0x000000040b0c7225 */ /* 0x000fc800078e00ff */
[----:B------:R-:W-:Y:S01]  /*25e0*/  IMAD.X R9, RZ, RZ, R9, P1 ;  /* 0x000000ffff097224 */ /* 0x000fe200008e0609 */
[----:B------:R-:W-:-:S03]  /*25f0*/  IADD3 R15, P0, PT, -R12, R7, RZ ;  /* 0x000000070c0f7210 */ /* 0x000fc60007f1e1ff */
[----:B------:R-:W-:Y:S01]  /*2600*/  IMAD R13, R9, R4, R13 ;  /* 0x00000004090d7224 */ /* 0x000fe200078e020d */
[----:B------:R-:W-:-:S03]  /*2610*/  IADD3 R7, P1, PT, -R4, R15, RZ ;  /* 0x0000000f04077210 */ /* 0x000fc60007f3e1ff */
[----:B------:R-:W-:Y:S01]  /*2620*/  IMAD.X R14, R8, 0x1, ~R13, P0 ;  /* 0x00000001080e7824 */ /* 0x000fe200000e0e0d */
[----:B------:R-:W-:Y:S02]  /*2630*/  ISETP.GE.U32.AND P0, PT, R15, R4, PT ;  /* 0x000000040f00720c */ /* 0x000fe40003f06070 */
[----:B------:R-:W-:Y:S02]  /*2640*/  IADD3 R8, P2, PT, R11, 0x1, RZ ;  /* 0x000000010b087810 */ /* 0x000fe40007f5e0ff */
[C---:B------:R-:W-:Y:S02]  /*2650*/  ISETP.GE.U32.AND.EX P0, PT, R14.reuse, RZ, PT, P0 ;  /* 0x000000ff0e00720c */ /* 0x040fe40003f06100 */
[----:B------:R-:W-:Y:S01]  /*2660*/  IADD3.X R13, PT, PT, R14, -0x1, RZ, P1, !PT ;  /* 0xffffffff0e0d7810 */ /* 0x000fe20000ffe4ff */
[----:B------:R-:W-:Y:S01]  /*2670*/  IMAD.X R12, RZ, RZ, R9, P2 ;  /* 0x000000ffff0c7224 */ /* 0x000fe200010e0609 */
[----:B------:R-:W-:Y:S02]  /*2680*/  SEL R11, R8, R11, P0 ;  /* 0x0000000b080b7207 */ /* 0x000fe40000000000 */
[----:B------:R-:W-:-:S02]  /*2690*/  SEL R7, R7, R15, P0 ;  /* 0x0000000f07077207 */ /* 0x000fc40000000000 */
[----:B------:R-:W-:Y:S02]  /*26a0*/  SEL R12, R12, R9, P0 ;  /* 0x000000090c0c7207 */ /* 0x000fe40000000000 */
[----:B------:R-:W-:Y:S02]  /*26b0*/  IADD3 R8, P2, PT, R11, 0x1, RZ ;  /* 0x000000010b087810 */ /* 0x000fe40007f5e0ff */
[----:B------:R-:W-:Y:S02]  /*26c0*/  SEL R13, R13, R14, P0 ;  /* 0x0000000e0d0d7207 */ /* 0x000fe40000000000 */
[----:B------:R-:W-:Y:S01]  /*26d0*/  ISETP.GE.U32.AND P0, PT, R7, R4, PT ;  /* 0x000000040700720c */ /* 0x000fe20003f06070 */
[----:B------:R-:W-:Y:S01]  /*26e0*/  IMAD.X R9, RZ, RZ, R12, P2 ;  /* 0x000000ffff097224 */ /* 0x000fe200010e060c */
[----:B------:R-:W-:Y:S01]  /*26f0*/  ISETP.NE.U32.AND P1, PT, R4, RZ, PT ;  /* 0x000000ff0400720c */ /* 0x000fe20003f25070 */
[----:B------:R-:W-:Y:S01]  /*2700*/  IMAD.MOV.U32 R7, RZ, RZ, 0x0 ;  /* 0x00000000ff077424 */ /* 0x000fe200078e00ff */
[----:B------:R-:W-:-:S02]  /*2710*/  ISETP.GE.U32.AND.EX P0, PT, R13, RZ, PT, P0 ;  /* 0x000000ff0d00720c */ /* 0x000fc40003f06100 */
[----:B------:R-:W-:Y:S02]  /*2720*/  ISETP.NE.AND.EX P1, PT, RZ, RZ, PT, P1 ;  /* 0x000000ffff00720c */ /* 0x000fe40003f25310 */
[----:B------:R-:W-:Y:S02]  /*2730*/  SEL R8, R8, R11, P0 ;  /* 0x0000000b08087207 */ /* 0x000fe40000000000 */
[----:B------:R-:W-:Y:S02]  /*2740*/  SEL R9, R9, R12, P0 ;  /* 0x0000000c09097207 */ /* 0x000fe40000000000 */
[----:B------:R-:W-:Y:S02]  /*2750*/  SEL R8, R8, 0xffffffff, P1 ;  /* 0xffffffff08087807 */ /* 0x000fe40000800000 */
[----:B------:R-:W-:Y:S01]  /*2760*/  SEL R9, R9, 0xffffffff, P1 ;  /* 0xffffffff09097807 */ /* 0x000fe20000800000 */
[----:B------:R-:W-:Y:S06]  /*2770*/  RET.REL.NODEC R6 `(_Z16reduceSinglePassILj1024EEvPiS0_PKij) ;  /* 0xffffffd806207950 */ /* 0x000fec0003c3ffff */
.L_x_30:
[----:B------:R-:W-:-:S00]  /*2780*/  BRA `(.L_x_30) ;  /* 0xfffffffc00fc7947 */ /* 0x000fc0000383ffff */
[----:B------:R-:W-:-:S00]  /*2790*/  NOP ;  /* 0x0000000000007918 */ /* 0x000fc00000000000 */
        /* <DEDUP_REMOVED lines=14> */
.L_x_337:


//--------------------- .text._Z16reduceSinglePassILj512EEvPiS0_PKij --------------------------
	.section	.text._Z16reduceSinglePassILj512EEvPiS0_PKij,"ax",@progbits
	.align	128
        .global         _Z16reduceSinglePassILj512EEvPiS0_PKij
        .type           _Z16reduceSinglePassILj512EEvPiS0_PKij,@function
        .size           _Z16reduceSinglePassILj512EEvPiS0_PKij,(.L_x_338 - _Z16reduceSinglePassILj512EEvPiS0_PKij)
        .other          _Z16reduceSinglePassILj512EEvPiS0_PKij,@"STO_CUDA_ENTRY STV_DEFAULT"
_Z16reduceSinglePassILj512EEvPiS0_PKij:
.text._Z16reduceSinglePassILj512EEvPiS0_PKij:
[----:B------:R-:W-:Y:S01]  /*0000*/  LDC R1, c[0x0][0x37c] ;  /* 0x0000df00ff017b82 */ /* 0x000fe20000000800 */
[----:B------:R-:W0:Y:S01]  /*0010*/  S2R R0, SR_TID.X ;  /* 0x0000000000007919 */ /* 0x000e220000002100 */
[----:B------:R-:W1:Y:S01]  /*0020*/  LDCU UR5, c[0x0][0x398] ;  /* 0x00007300ff0577ac */ /* 0x000e620008000800 */
[----:B------:R-:W-:Y:S01]  /*0030*/  BSSY.RECONVERGENT B0, `(.L_x_31) ;  /* 0x00000e8000007945 */ /* 0x000fe20003800200 */
[----:B------:R-:W-:Y:S01]  /*0040*/  IMAD.MOV.U32 R19, RZ, RZ, RZ ;  /* 0x000000ffff137224 */ /* 0x000fe200078e00ff */
[----:B------:R-:W0:Y:S01]  /*0050*/  S2R R3, SR_CTAID.X ;  /* 0x0000000000037919 */ /* 0x000e220000002500 */
[----:B------:R-:W2:Y:S01]  /*0060*/  LDCU.64 UR6, c[0x0][0x358] ;  /* 0x00006b00ff0677ac */ /* 0x000ea20008000a00 */
[----:B0-----:R-:W-:-:S05]  /*0070*/  IMAD R9, R3, 0x200, R0 ;  /* 0x0000020003097824 */ /* 0x001fca00078e0200 */
[----:B-1----:R-:W-:-:S13]  /*0080*/  ISETP.GE.U32.AND P0, PT, R9, UR5, PT ;  /* 0x0000000509007c0c */ /* 0x002fda000bf06070 */
[----:B--2---:R-:W-:Y:S05]  /*0090*/  @P0 BRA `(.L_x_32) ;  /* 0x0000000c00840947 */ /* 0x004fea0003800000 */
        /* <DEDUP_REMOVED lines=12> */
[----:B------:R-:W-:Y:S01]  /*0160*/  IADD3 R7, P0, P1, R2, -R7, -R5 ;  /* 0x8000000702077210 */ /* 0x000fe2000791e805 */
[----:B------:R-:W-:-:S03]  /*0170*/  IMAD.MOV.U32 R2, RZ, RZ, RZ ;  /* 0x000000ffff027224 */ /* 0x000fc600078e00ff */
[----:B------:R-:W-:-:S04]  /*0180*/  IADD3.X R8, PT, PT, R8, -0x1, ~R11, P0, P1 ;  /* 0xffffffff08087810 */ /* 0x000fc800007e2c0b */
        /* <DEDUP_REMOVED lines=22> */
.L_x_34:
[----:B------:R-:W-:-:S07]  /*02f0*/  MOV R6, 0x310 ;  /* 0x0000031000067802 */ /* 0x000fce0000000f00 */
[----:B------:R-:W-:Y:S05]  /*0300*/  CALL.REL.NOINC `($__internal_1_$__cuda_sm20_div_u64) ;  /* 0x0000001c00b87944 */ /* 0x000fea0003c00000 */
[----:B------:R-:W-:Y:S02]  /*0310*/  IMAD.MOV.U32 R6, RZ, RZ, R8 ;  /* 0x000000ffff067224 */ /* 0x000fe400078e0008 */
[----:B------:R-:W-:-:S07]  /*0320*/  IMAD.MOV.U32 R7, RZ, RZ, R11 ;  /* 0x000000ffff077224 */ /* 0x000fce00078e000b */
.L_x_35:
[----:B------:R-:W-:Y:S05]  /*0330*/  BSYNC.RECONVERGENT B1 ;  /* 0x0000000000017941 */ /* 0x000fea0003800200 */
.L_x_33:
        /* <DEDUP_REMOVED lines=32> */
.L_x_42:
        /* <DEDUP_REMOVED lines=56> */
[C-C-:B------:R-:W-:Y:S02]  /*08c0*/  IADD3 R9, P4, P5, R20.reuse, R9, R20.reuse ;  /* 0x0000000914097210 */ /* 0x140fe40007d9e014 */
        /* <DEDUP_REMOVED lines=9> */
.L_x_41:
[----:B------:R-:W-:Y:S05]  /*0960*/  BSYNC.RECONVERGENT B3 ;  /* 0x0000000000037941 */ /* 0x000fea0003800200 */
.L_x_40:
        /* <DEDUP_REMOVED lines=11> */
[----:B------:R-:W-:Y:S01]  /*0a20*/  IMAD.WIDE.U32 R16, R4, 0xc, R26 ;  /* 0x0000000c04107825 */ /* 0x000fe200078e001a */
        /* <DEDUP_REMOVED lines=26> */
.L_x_44:
[----:B------:R-:W-:Y:S05]  /*0bd0*/  BSYNC.RECONVERGENT B3 ;  /* 0x0000000000037941 */ /* 0x000fea0003800200 */
.L_x_43:
[----:B------:R-:W-:-:S04]  /*0be0*/  ISETP.NE.U32.AND P1, PT, R5, RZ, PT ;  /* 0x000000ff0500720c */ /* 0x000fc80003f25070 */
[----:B------:R-:W-:-:S13]  /*0bf0*/  ISETP.NE.OR.EX P0, PT, R6, RZ, P0, P1 ;  /* 0x000000ff0600720c */ /* 0x000fda0000705710 */
[----:B------:R-:W-:Y:S05]  /*0c00*/  @!P0 BREAK.RELIABLE B1 ;  /* 0x0000000000018942 */ /* 0x000fea0003800100 */
[----:B------:R-:W-:Y:S05]  /*0c10*/  @!P0 BRA `(.L_x_37) ;  /* 0x00000000005c8947 */ /* 0x000fea0003800000 */
.L_x_39:
[----:B------:R-:W-:Y:S05]  /*0c20*/  BSYNC.RELIABLE B1 ;  /* 0x0000000000017941 */ /* 0x000fea0003800100 */
.L_x_38:
        /* <DEDUP_REMOVED lines=22> */
.L_x_37:
[----:B------:R-:W-:Y:S05]  /*0d90*/  BSYNC.RECONVERGENT B2 ;  /* 0x0000000000027941 */ /* 0x000fea0003800200 */
.L_x_36:
[----:B------:R-:W-:-:S04]  /*0da0*/  ISETP.NE.U32.AND P0, PT, R8, RZ, PT ;  /* 0x000000ff0800720c */ /* 0x000fc80003f05070 */
[----:B------:R-:W-:-:S13]  /*0db0*/  ISETP.NE.AND.EX P0, PT, R7, RZ, PT, P0 ;  /* 0x000000ff0700720c */ /* 0x000fda0003f05300 */
[----:B------:R-:W-:Y:S05]  /*0dc0*/  @!P0 BRA `(.L_x_32) ;  /* 0x0000000000388947 */ /* 0x000fea0003800000 */
[----:B------:R-:W0:Y:S02]  /*0dd0*/  LDCU.64 UR8, c[0x0][0x390] ;  /* 0x00007200ff0877ac */ /* 0x000e240008000a00 */
[----:B0-----:R-:W-:-:S04]  /*0de0*/  LEA R5, P0, R9, UR8, 0x2 ;  /* 0x0000000809057c11 */ /* 0x001fc8000f8010ff */
[----:B------:R-:W-:-:S09]  /*0df0*/  LEA.HI.X R9, R9, UR9, R2, 0x2, P0 ;  /* 0x0000000909097c11 */ /* 0x000fd200080f1402 */
.L_x_45:
        /* <DEDUP_REMOVED lines=11> */
.L_x_32:
[----:B------:R-:W-:Y:S05]  /*0eb0*/  BSYNC.RECONVERGENT B0 ;  /* 0x0000000000007941 */ /* 0x000fea0003800200 */
.L_x_31:
        /* <DEDUP_REMOVED lines=57> */
[----:B------:R-:W-:Y:S01]  /*1250*/  LEA R7, R2, R7, 0x18 ;  /* 0x0000000702077211 */ /* 0x000fe200078ec0ff */
[----:B01----:R-:W0:Y:S05]  /*1260*/  LDC.64 R4, c[0x0][0x380] ;  /* 0x0000e000ff047b82 */ /* 0x003e2a0000000a00 */
[----:B------:R-:W1:Y:S01]  /*1270*/  LDS R7, [R7+0x10] ;  /* 0x0000100007077984 */ /* 0x000e620000000800 */
[----:B0-----:R-:W-:-:S05]  /*1280*/  IMAD.WIDE.U32 R2, R3, 0x4, R4 ;  /* 0x0000000403027825 */ /* 0x001fca00078e0004 */
[----:B-1----:R-:W-:Y:S01]  /*1290*/  STG.E desc[UR6][R2.64], R7 ;  /* 0x0000000702007986 */ /* 0x002fe2000c101906 */
[----:B------:R-:W-:Y:S05]  /*12a0*/  EXIT ;  /* 0x000000000000794d */ /* 0x000fea0003800000 */
.L_x_46:
[C---:B------:R-:W-:Y:S01]  /*12b0*/  ISETP.GT.U32.AND P2, PT, R0.reuse, 0xff, PT ;  /* 0x000000ff0000780c */ /* 0x040fe20003f44070 */
[----:B------:R-:W-:Y:S01]  /*12c0*/  BSSY.RECONVERGENT B0, `(.L_x_47) ;  /* 0x0000034000007945 */ /* 0x000fe20003800200 */
[C---:B------:R-:W-:Y:S02]  /*12d0*/  ISETP.GT.U32.AND P3, PT, R0.reuse, 0x7f, PT ;  /* 0x0000007f0000780c */ /* 0x040fe40003f64070 */
[C---:B------:R-:W-:Y:S02]  /*12e0*/  ISETP.GT.U32.AND P4, PT, R0.reuse, 0x3f, PT ;  /* 0x0000003f0000780c */ /* 0x040fe40003f84070 */
[C---:B------:R-:W-:Y:S02]  /*12f0*/  ISETP.GT.U32.AND P5, PT, R0.reuse, 0x1f, PT ;  /* 0x0000001f0000780c */ /* 0x040fe40003fa4070 */
[----:B------:R-:W-:-:S05]  /*1300*/  ISETP.NE.AND P6, PT, R0, RZ, PT ;  /* 0x000000ff0000720c */ /* 0x000fca0003fc5270 */
[----:B------:R-:W-:Y:S04]  /*1310*/  @!P2 LDS R5, [R4+0x400] ;  /* 0x000400000405a984 */ /* 0x000fe80000000800 */
[----:B------:R-:W1:Y:S02]  /*1320*/  @!P2 LDS R6, [R4] ;  /* 0x000000000406a984 */ /* 0x000e640000000800 */
[----:B-1----:R-:W-:-:S05]  /*1330*/  @!P2 IMAD.IADD R5, R5, 0x1, R6 ;  /* 0x000000010505a824 */ /* 0x002fca00078e0206 */
[----:B------:R1:W-:Y:S01]  /*1340*/  @!P2 STS [R4], R5 ;  /* 0x000000050400a388 */ /* 0x0003e20000000800 */
[----:B------:R-:W-:Y:S01]  /*1350*/  BAR.SYNC.DEFER_BLOCKING 0x0 ;  /* 0x0000000000007b1d */ /* 0x000fe20000010000 */
[----:B-1----:R-:W-:-:S05]  /*1360*/  LEA R5, R2, R7, 0x18 ;  /* 0x0000000702057211 */ /* 0x002fca00078ec0ff */
[----:B------:R-:W-:Y:S04]  /*1370*/  @!P3 LDS R6, [R4+0x200] ;  /* 0x000200000406b984 */ /* 0x000fe80000000800 */
[----:B------:R-:W1:Y:S02]  /*1380*/  @!P3 LDS R9, [R4] ;  /* 0x000000000409b984 */ /* 0x000e640000000800 */
[----:B-1----:R-:W-:Y:S02]  /*1390*/  @!P3 IMAD.IADD R11, R6, 0x1, R9 ;  /* 0x00000001060bb824 */ /* 0x002fe400078e0209 */
[----:B------:R-:W1:Y:S03]  /*13a0*/  LDC.64 R8, c[0x0][0x388] ;  /* 0x0000e200ff087b82 */ /* 0x000e660000000a00 */
[----:B------:R-:W-:Y:S05]  /*13b0*/  @!P3 STS [R4], R11 ;  /* 0x0000000b0400b388 */ /* 0x000fea0000000800 */
[----:B------:R-:W-:Y:S01]  /*13c0*/  BAR.SYNC.DEFER_BLOCKING 0x0 ;  /* 0x0000000000007b1d */ /* 0x000fe20000010000 */
[----:B-1----:R-:W-:-:S05]  /*13d0*/  IMAD.WIDE.U32 R8, R3, 0x4, R8 ;  /* 0x0000000403087825 */ /* 0x002fca00078e0008 */
        /* <DEDUP_REMOVED lines=34> */
.L_x_48:
[----:B------:R-:W-:Y:S05]  /*1600*/  BSYNC.RECONVERGENT B0 ;  /* 0x0000000000007941 */ /* 0x000fea0003800200 */
.L_x_47:
        /* <DEDUP_REMOVED lines=14> */
.L_x_50:
[----:B------:R-:W-:Y:S05]  /*16f0*/  BSYNC.RECONVERGENT B0 ;  /* 0x0000000000007941 */ /* 0x000fea0003800200 */
.L_x_49:
        /* <DEDUP_REMOVED lines=10> */
[----:B------:R-:W-:Y:S02]  /*17a0*/  IMAD.MOV.U32 R7, RZ, RZ, R0 ;  /* 0x000000ffff077224 */ /* 0x000fe400078e0000 */
[----:B------:R-:W-:Y:S01]  /*17b0*/  IADD3 R6, P0, PT, R6, UR5, RZ ;  /* 0x0000000506067c10 */ /* 0x000fe2000ff1e0ff */
[----:B------:R-:W-:Y:S02]  /*17c0*/  IMAD.MOV.U32 R0, RZ, RZ, RZ ;  /* 0x000000ffff007224 */ /* 0x000fe400078e00ff */
[----:B------:R-:W-:Y:S02]  /*17d0*/  IMAD.MOV.U32 R9, RZ, RZ, RZ ;  /* 0x000000ffff097224 */ /* 0x000fe400078e00ff */
[----:B------:R-:W-:Y:S01]  /*17e0*/  IMAD.X R3, RZ, RZ, -0x1, P0 ;  /* 0xffffffffff037424 */ /* 0x000fe200000e06ff */
[----:B------:R-:W-:-:S04]  /*17f0*/  ISETP.GE.U32.AND P0, PT, R6, 0x1e00, PT ;  /* 0x00001e000600780c */ /* 0x000fc80003f06070 */
[----:B------:R-:W-:Y:S02]  /*1800*/  ISETP.GE.U32.AND.EX P0, PT, R3, RZ, PT, P0 ;  /* 0x000000ff0300720c */ /* 0x000fe40003f06100 */
[----:B------:R-:W-:-:S04]  /*1810*/  SHF.R.U64 R6, R6, 0x9, R3 ;  /* 0x0000000906067819 */ /* 0x000fc80000001203 */
[----:B------:R-:W-:-:S04]  /*1820*/  IADD3 R6, P1, PT, R6, 0x1, RZ ;  /* 0x0000000106067810 */ /* 0x000fc80007f3e0ff */
[----:B------:R-:W-:Y:S02]  /*1830*/  LOP3.LUT R25, R6, 0xf, RZ, 0xc0, !PT ;  /* 0x0000000f06197812 */ /* 0x000fe400078ec0ff */
[----:B------:R-:W-:Y:S01]  /*1840*/  LEA.HI.X R10, R3, RZ, RZ, 0x17, P1 ;  /* 0x000000ff030a7211 */ /* 0x000fe200008fbcff */
[----:B------:R-:W-:Y:S06]  /*1850*/  @!P0 BRA `(.L_x_54) ;  /* 0x0000000000a48947 */ /* 0x000fec0003800000 */
[----:B------:R-:W2:Y:S01]  /*1860*/  LDCU.64 UR8, c[0x0][0x388] ;  /* 0x00007100ff0877ac */ /* 0x000ea20008000a00 */
[----:B------:R-:W-:Y:S01]  /*1870*/  LOP3.LUT R10, R10, 0xffffff, RZ, 0xc0, !PT ;  /* 0x00ffffff0a0a7812 */ /* 0x000fe200078ec0ff */
[----:B------:R-:W-:Y:S01]  /*1880*/  IMAD.MOV.U32 R9, RZ, RZ, RZ ;  /* 0x000000ffff097224 */ /* 0x000fe200078e00ff */
[----:B------:R-:W-:Y:S02]  /*1890*/  LOP3.LUT R8, R6, 0xfffffff0, RZ, 0xc0, !PT ;  /* 0xfffffff006087812 */ /* 0x000fe400078ec0ff */
[----:B--2---:R-:W-:-:S04]  /*18a0*/  LEA R2, P0, R7, UR8, 0x2 ;  /* 0x0000000807027c11 */ /* 0x004fc8000f8010ff */
[----:B------:R-:W-:Y:S02]  /*18b0*/  IADD3 R2, P1, PT, R2, 0x4000, RZ ;  /* 0x0000400002027810 */ /* 0x000fe40007f3e0ff */
[----:B------:R-:W-:-:S05]  /*18c0*/  LEA.HI.X R3, R7, UR9, R0, 0x2, P0 ;  /* 0x0000000907037c11 */ /* 0x000fca00080f1400 */
[----:B------:R-:W-:-:S07]  /*18d0*/  IMAD.X R3, RZ, RZ, R3, P1 ;  /* 0x000000ffff037224 */ /* 0x000fce00008e0603 */
.L_x_55:
[----:B------:R-:W2:Y:S04]  /*18e0*/  LDG.E R20, desc[UR6][R2.64+-0x4000] ;  /* 0xffc0000602147981 */ /* 0x000ea8000c1e1900 */
[----:B0-----:R-:W2:Y:S04]  /*18f0*/  LDG.E R19, desc[UR6][R2.64+-0x3800] ;  /* 0xffc8000602137981 */ /* 0x001ea8000c1e1900 */
        /* <DEDUP_REMOVED lines=9> */
[----:B-1----:R-:W5:Y:S04]  /*1990*/  LDG.E R13, desc[UR6][R2.64+0x1800] ;  /* 0x00180006020d7981 */ /* 0x002f68000c1e1900 */
[----:B------:R-:W5:Y:S04]  /*19a0*/  LDG.E R11, desc[UR6][R2.64+0x2000] ;  /* 0x00200006020b7981 */ /* 0x000f68000c1e1900 */
[----:B------:R-:W5:Y:S01]  /*19b0*/  LDG.E R12, desc[UR6][R2.64+0x2800] ;  /* 0x00280006020c7981 */ /* 0x000f62000c1e1900 */
[----:B--2---:R-:W-:-:S03]  /*19c0*/  IADD3 R19, PT, PT, R19, R20, R9 ;  /* 0x0000001413137210 */ /* 0x004fc60007ffe009 */
[----:B------:R-:W2:Y:S04]  /*19d0*/  LDG.E R20, desc[UR6][R2.64+0x3000] ;  /* 0x0030000602147981 */ /* 0x000ea8000c1e1900 */
[----:B------:R0:W2:Y:S01]  /*19e0*/  LDG.E R9, desc[UR6][R2.64+0x3800] ;  /* 0x0038000602097981 */ /* 0x0000a2000c1e1900 */
[----:B------:R-:W-:Y:S02]  /*19f0*/  IADD3 R7, P0, PT, R7, 0x2000, RZ ;  /* 0x0000200007077810 */ /* 0x000fe40007f1e0ff */
[----:B---3--:R-:W-:Y:S02]  /*1a00*/  IADD3 R19, PT, PT, R21, R22, R19 ;  /* 0x0000001615137210 */ /* 0x008fe40007ffe013 */
[----:B------:R-:W-:Y:S01]  /*1a10*/  IADD3 R8, P1, PT, R8, -0x10, RZ ;  /* 0xfffffff008087810 */ /* 0x000fe20007f3e0ff */
[----:B------:R-:W-:-:S03]  /*1a20*/  IMAD.X R0, RZ, RZ, R0, P0 ;  /* 0x000000ffff007224 */ /* 0x000fc600000e0600 */
[----:B------:R-:W-:Y:S02]  /*1a30*/  IADD3.X R10, PT, PT, R10, -0x1, RZ, P1, !PT ;  /* 0xffffffff0a0a7810 */ /* 0x000fe40000ffe4ff */
[----:B----4-:R-:W-:Y:S02]  /*1a40*/  IADD3 R19, PT, PT, R23, R24, R19 ;  /* 0x0000001817137210 */ /* 0x010fe40007ffe013 */
[----:B------:R-:W-:Y:S02]  /*1a50*/  ISETP.NE.U32.AND P0, PT, R8, RZ, PT ;  /* 0x000000ff0800720c */ /* 0x000fe40003f05070 */
[----:B0-----:R-:W-:Y:S02]  /*1a60*/  IADD3 R2, P1, PT, R2, 0x8000, RZ ;  /* 0x0000800002027810 */ /* 0x001fe40007f3e0ff */
[----:B------:R-:W-:Y:S02]  /*1a70*/  ISETP.NE.AND.EX P0, PT, R10, RZ, PT, P0 ;  /* 0x000000ff0a00720c */ /* 0x000fe40003f05300 */
[----:B-----5:R-:W-:Y:S01]  /*1a80*/  IADD3 R17, PT, PT, R17, R18, R19 ;  /* 0x0000001211117210 */ /* 0x020fe20007ffe013 */
[----:B------:R-:W-:-:S03]  /*1a90*/  IMAD.X R3, RZ, RZ, R3, P1 ;  /* 0x000000ffff037224 */ /* 0x000fc600008e0603 */
[----:B------:R-:W-:-:S04]  /*1aa0*/  IADD3 R15, PT, PT, R15, R16, R17 ;  /* 0x000000100f0f7210 */ /* 0x000fc80007ffe011 */
[----:B------:R-:W-:-:S04]  /*1ab0*/  IADD3 R13, PT, PT, R13, R14, R15 ;  /* 0x0000000e0d0d7210 */ /* 0x000fc80007ffe00f */
[----:B------:R-:W-:-:S04]  /*1ac0*/  IADD3 R11, PT, PT, R12, R11, R13 ;  /* 0x0000000b0c0b7210 */ /* 0x000fc80007ffe00d */
[----:B--2---:R-:W-:Y:S01]  /*1ad0*/  IADD3 R9, PT, PT, R9, R20, R11 ;  /* 0x0000001409097210 */ /* 0x004fe20007ffe00b */
[----:B------:R-:W-:Y:S06]  /*1ae0*/  @P0 BRA `(.L_x_55) ;  /* 0xfffffffc007c0947 */ /* 0x000fec000383ffff */
.L_x_54:
[----:B------:R-:W-:Y:S05]  /*1af0*/  BSYNC.RECONVERGENT B1 ;  /* 0x0000000000017941 */ /* 0x000fea0003800200 */
.L_x_53:
[----:B------:R-:W-:-:S04]  /*1b00*/  ISETP.NE.U32.AND P0, PT, R25, RZ, PT ;  /* 0x000000ff1900720c */ /* 0x000fc80003f05070 */
[----:B------:R-:W-:-:S13]  /*1b10*/  ISETP.NE.AND.EX P0, PT, RZ, RZ, PT, P0 ;  /* 0x000000ffff00720c */ /* 0x000fda0003f05300 */
[----:B------:R-:W-:Y:S05]  /*1b20*/  @!P0 BRA `(.L_x_52) ;  /* 0x0000000000e48947 */ /* 0x000fea0003800000 */
[----:B------:R-:W-:Y:S01]  /*1b30*/  ISETP.GE.U32.AND P0, PT, R25, 0x8, PT ;  /* 0x000000081900780c */ /* 0x000fe20003f06070 */
[----:B------:R-:W-:Y:S01]  /*1b40*/  BSSY.RECONVERGENT B1, `(.L_x_56) ;  /* 0x0000017000017945 */ /* 0x000fe20003800200 */
[----:B------:R-:W-:Y:S02]  /*1b50*/  LOP3.LUT R17, R6, 0x7, RZ, 0xc0, !PT ;  /* 0x0000000706117812 */ /* 0x000fe400078ec0ff */
[----:B------:R-:W-:Y:S02]  /*1b60*/  ISETP.GE.U32.AND.EX P0, PT, RZ, RZ, PT, P0 ;  /* 0x000000ffff00720c */ /* 0x000fe40003f06100 */
[----:B------:R-:W-:-:S04]  /*1b70*/  ISETP.NE.U32.AND P1, PT, R17, RZ, PT ;  /* 0x000000ff1100720c */ /* 0x000fc80003f25070 */
[----:B------:R-:W-:-:S07]  /*1b80*/  ISETP.NE.AND.EX P1, PT, RZ, RZ, PT, P1 ;  /* 0x000000ffff00720c */ /* 0x000fce0003f25310 */
[----:B------:R-:W-:Y:S06]  /*1b90*/  @!P0 BRA `(.L_x_57) ;  /* 0x0000000000448947 */ /* 0x000fec0003800000 */
[----:B------:R-:W2:Y:S02]  /*1ba0*/  LDCU.64 UR8, c[0x0][0x388] ;  /* 0x00007100ff0877ac */ /* 0x000ea40008000a00 */
[----:B--2---:R-:W-:-:S04]  /*1bb0*/  LEA R2, P0, R7, UR8, 0x2 ;  /* 0x0000000807027c11 */ /* 0x004fc8000f8010ff */
[----:B------:R-:W-:-:S05]  /*1bc0*/  LEA.HI.X R3, R7, UR9, R0, 0x2, P0 ;  /* 0x0000000907037c11 */ /* 0x000fca00080f1400 */
[----:B------:R-:W2:Y:S04]  /*1bd0*/  LDG.E R8, desc[UR6][R2.64] ;  /* 0x0000000602087981 */ /* 0x000ea8000c1e1900 */
[----:B------:R-:W2:Y:S04]  /*1be0*/  LDG.E R10, desc[UR6][R2.64+0x800] ;  /* 0x00080006020a7981 */ /* 0x000ea8000c1e1900 */
[----:B------:R-:W3:Y:S04]  /*1bf0*/  LDG.E R11, desc[UR6][R2.64+0x1000] ;  /* 0x00100006020b7981 */ /* 0x000ee8000c1e1900 */
[----:B------:R-:W3:Y:S04]  /*1c00*/  LDG.E R12, desc[UR6][R2.64+0x1800] ;  /* 0x00180006020c7981 */ /* 0x000ee8000c1e1900 */
[----:B-1----:R-:W4:Y:S04]  /*1c10*/  LDG.E R13, desc[UR6][R2.64+0x2000] ;  /* 0x00200006020d7981 */ /* 0x002f28000c1e1900 */
        /* <DEDUP_REMOVED lines=9> */
.L_x_57:
[----:B------:R-:W-:Y:S05]  /*1cb0*/  BSYNC.RECONVERGENT B1 ;  /* 0x0000000000017941 */ /* 0x000fea0003800200 */
.L_x_56:
[----:B------:R-:W-:Y:S05]  /*1cc0*/  @!P1 BRA `(.L_x_52) ;  /* 0x00000000007c9947 */ /* 0x000fea0003800000 */
[----:B------:R-:W-:-:S04]  /*1cd0*/  ISETP.GE.U32.AND P0, PT, R17, 0x4, PT ;  /* 0x000000041100780c */ /* 0x000fc80003f06070 */
[----:B------:R-:W-:-:S13]  /*1ce0*/  ISETP.GE.U32.AND.EX P0, PT, RZ, RZ, PT, P0 ;  /* 0x000000ffff00720c */ /* 0x000fda0003f06100 */
[----:B------:R-:W2:Y:S02]  /*1cf0*/  @P0 LDC.64 R2, c[0x0][0x388] ;  /* 0x0000e200ff020b82 */ /* 0x000ea40000000a00 */
[----:B--2---:R-:W-:-:S04]  /*1d00*/  @P0 LEA R2, P1, R7, R2, 0x2 ;  /* 0x0000000207020211 */ /* 0x004fc800078210ff */
[----:B------:R-:W-:-:S05]  /*1d10*/  @P0 LEA.HI.X R3, R7, R3, R0, 0x2, P1 ;  /* 0x0000000307030211 */ /* 0x000fca00008f1400 */
[----:B------:R-:W2:Y:S04]  /*1d20*/  @P0 LDG.E R8, desc[UR6][R2.64] ;  /* 0x0000000602080981 */ /* 0x000ea8000c1e1900 */
[----:B------:R-:W2:Y:S04]  /*1d30*/  @P0 LDG.E R10, desc[UR6][R2.64+0x800] ;  /* 0x00080006020a0981 */ /* 0x000ea8000c1e1900 */
[----:B------:R-:W3:Y:S04]  /*1d40*/  @P0 LDG.E R11, desc[UR6][R2.64+0x1000] ;  /* 0x00100006020b0981 */ /* 0x000ee8000c1e1900 */
[----:B------:R-:W3:Y:S01]  /*1d50*/  @P0 LDG.E R12, desc[UR6][R2.64+0x1800] ;  /* 0x00180006020c0981 */ /* 0x000ee2000c1e1900 */
[----:B------:R-:W-:-:S02]  /*1d60*/  @P0 IADD3 R7, P1, PT, R7, 0x800, RZ ;  /* 0x0000080007070810 */ /* 0x000fc40007f3e0ff */
[----:B------:R-:W-:-:S03]  /*1d70*/  LOP3.LUT R6, R6, 0x3, RZ, 0xc0, !PT ;  /* 0x0000000306067812 */ /* 0x000fc600078ec0ff */
[----:B------:R-:W-:Y:S01]  /*1d80*/  @P0 IMAD.X R0, RZ, RZ, R0, P1 ;  /* 0x000000ffff000224 */ /* 0x000fe200008e0600 */
[----:B------:R-:W-:-:S04]  /*1d90*/  ISETP.NE.U32.AND P1, PT, R6, RZ, PT ;  /* 0x000000ff0600720c */ /* 0x000fc80003f25070 */
[----:B------:R-:W-:Y:S02]  /*1da0*/  ISETP.NE.AND.EX P1, PT, RZ, RZ, PT, P1 ;  /* 0x000000ffff00720c */ /* 0x000fe40003f25310 */
[----:B--2---:R-:W-:-:S04]  /*1db0*/  @P0 IADD3 R8, PT, PT, R10, R8, R9 ;  /* 0x000000080a080210 */ /* 0x004fc80007ffe009 */
[----:B---3--:R-:W-:-:S07]  /*1dc0*/  @P0 IADD3 R9, PT, PT, R12, R11, R8 ;  /* 0x0000000b0c090210 */ /* 0x008fce0007ffe008 */
[----:B------:R-:W-:Y:S05]  /*1dd0*/  @!P1 BRA `(.L_x_52) ;  /* 0x0000000000389947 */ /* 0x000fea0003800000 */
[----:B------:R-:W2:Y:S01]  /*1de0*/  LDCU.64 UR8, c[0x0][0x388] ;  /* 0x00007100ff0877ac */ /* 0x000ea20008000a00 */
[----:B------:R-:W-:-:S05]  /*1df0*/  IADD3 R6, P1, PT, RZ, -R6, RZ ;  /* 0x80000006ff067210 */ /* 0x000fca0007f3e0ff */
[----:B------:R-:W-:Y:S01]  /*1e00*/  IMAD.X R8, RZ, RZ, -0x1, P1 ;  /* 0xffffffffff087424 */ /* 0x000fe200008e06ff */
[----:B--2---:R-:W-:-:S04]  /*1e10*/  LEA R2, P0, R7, UR8, 0x2 ;  /* 0x0000000807027c11 */ /* 0x004fc8000f8010ff */
[----:B------:R-:W-:-:S09]  /*1e20*/  LEA.HI.X R3, R7, UR9, R0, 0x2, P0 ;  /* 0x0000000907037c11 */ /* 0x000fd200080f1400 */
.L_x_58:
[----:B------:R2:W3:Y:S01]  /*1e30*/  LDG.E R0, desc[UR6][R2.64] ;  /* 0x0000000602007981 */ /* 0x0004e2000c1e1900 */
[----:B------:R-:W-:-:S05]  /*1e40*/  IADD3 R6, P0, PT, R6, 0x1, RZ ;  /* 0x0000000106067810 */ /* 0x000fca0007f1e0ff */
[----:B------:R-:W-:Y:S01]  /*1e50*/  IMAD.X R8, RZ, RZ, R8, P0 ;  /* 0x000000ffff087224 */ /* 0x000fe200000e0608 */
[----:B------:R-:W-:Y:S02]  /*1e60*/  ISETP.NE.U32.AND P0, PT, R6, RZ, PT ;  /* 0x000000ff0600720c */ /* 0x000fe40003f05070 */
[----:B--2---:R-:W-:Y:S02]  /*1e70*/  IADD3 R2, P1, PT, R2, 0x800, RZ ;  /* 0x0000080002027810 */ /* 0x004fe40007f3e0ff */
[----:B------:R-:W-:-:S03]  /*1e80*/  ISETP.NE.AND.EX P0, PT, R8, RZ, PT, P0 ;  /* 0x000000ff0800720c */ /* 0x000fc60003f05300 */
[----:B------:R-:W-:Y:S02]  /*1e90*/  IMAD.X R3, RZ, RZ, R3, P1 ;  /* 0x000000ffff037224 */ /* 0x000fe400008e0603 */
[----:B---3--:R-:W-:-:S08]  /*1ea0*/  IMAD.IADD R9, R0, 0x1, R9 ;  /* 0x0000000100097824 */ /* 0x008fd000078e0209 */
[----:B------:R-:W-:Y:S05]  /*1eb0*/  @P0 BRA `(.L_x_58) ;  /* 0xfffffffc00dc0947 */ /* 0x000fea000383ffff */
.L_x_52:
[----:B------:R-:W-:Y:S05]  /*1ec0*/  BSYNC.RECONVERGENT B0 ;  /* 0x0000000000007941 */ /* 0x000fea0003800200 */
.L_x_51:
[----:B------:R-:W-:Y:S01]  /*1ed0*/  STS [R4], R9 ;  /* 0x0000000904007388 */ /* 0x000fe20000000800 */
[----:B------:R-:W-:Y:S01]  /*1ee0*/  BSSY.RECONVERGENT B0, `(.L_x_59) ;  /* 0x000002e000007945 */ /* 0x000fe20003800200 */
        /* <DEDUP_REMOVED lines=19> */
[----:B------:R-:W2:Y:S02]  /*2020*/  LDS R7, [R4] ;  /* 0x0000000004077984 */ /* 0x000ea40000000800 */
[----:B--2---:R-:W-:-:S05]  /*2030*/  IMAD.IADD R7, R0, 0x1, R7 ;  /* 0x0000000100077824 */ /* 0x004fca00078e0207 */
[----:B------:R-:W-:Y:S04]  /*2040*/  STS [R4], R7 ;  /* 0x0000000704007388 */ /* 0x000fe80000000800 */
        /* <DEDUP_REMOVED lines=23> */
.L_x_60:
[----:B------:R-:W-:Y:S05]  /*21c0*/  BSYNC.RECONVERGENT B0 ;  /* 0x0000000000007941 */ /* 0x000fea0003800200 */
.L_x_59:
[----:B------:R-:W-:Y:S01]  /*21d0*/  STG.E desc[UR6][R2.64], RZ ;  /* 0x000000ff02007986 */ /* 0x000fe2000c101906 */
[----:B------:R-:W-:Y:S05]  /*21e0*/  EXIT ;  /* 0x000000000000794d */ /* 0x000fea0003800000 */
        .weak           $__internal_1_$__cuda_sm20_div_u64
        .type           $__internal_1_$__cuda_sm20_div_u64,@function
        .size           $__internal_1_$__cuda_sm20_div_u64,(.L_x_338 - $__internal_1_$__cuda_sm20_div_u64)
$__internal_1_$__cuda_sm20_div_u64:
        /* <DEDUP_REMOVED lines=15> */
[----:B------:R-:W-:-:S05]  /*22e0*/  IMAD.HI.U32 R12, P1, R11, R17, R12 ;  /* 0x000000110b0c7227 */ /* 0x000fca000782000c */
[----:B------:R-:W-:Y:S01]  /*22f0*/  IADD3 R13, P2, PT, R15, R12, RZ ;  /* 0x0000000c0f0d7210 */ /* 0x000fe20007f5e0ff */
[----:B------:R-:W-:-:S04]  /*2300*/  IMAD.X R12, R19, 0x1, R11, P0 ;  /* 0x00000001130c7824 */ /* 0x000fc800000e060b */
[----:B------:R-:W-:Y:S01]  /*2310*/  IMAD.WIDE.U32 R10, R13, R4, RZ ;  /* 0x000000040d0a7225 */ /* 0x000fe200078e00ff */
[----:B------:R-:W-:Y:S02]  /*2320*/  IADD3.X R15, PT, PT, RZ, RZ, R12, P2, P1 ;  /* 0x000000ffff0f7210 */ /* 0x000fe400017e240c */
[----:B------:R-:W-:-:S03]  /*2330*/  IADD3 R17, P0, PT, RZ, -R10, RZ ;  /* 0x8000000aff117210 */ /* 0x000fc60007f1e0ff */
        /* <DEDUP_REMOVED lines=17> */
[----:B------:R-:W-:-:S04]  /*2450*/  IMAD.X R10, RZ, RZ, R15, P0 ;  /* 0x000000ffff0a7224 */ /* 0x000fc800000e060f */
[----:B------:R-:W-:Y:S02]  /*2460*/  IMAD.X R15, RZ, RZ, R10, P1 ;  /* 0x000000ffff0f7224 */ /* 0x000fe400008e060a */
[----:B------:R-:W-:-:S04]  /*2470*/  IMAD.WIDE.U32 R10, R13, R4, RZ ;  /* 0x000000040d0a7225 */ /* 0x000fc800078e00ff */
[----:B------:R-:W-:Y:S01]  /*2480*/  IMAD R11, R15, R4, R11 ;  /* 0x000000040f0b7224 */ /* 0x000fe200078e020b */
[----:B------:R-:W-:-:S04]  /*2490*/  IADD3 R17, P0, PT, -R10, R7, RZ ;  /* 0x000000070a117210 */ /* 0x000fc80007f1e1ff */
[-C--:B------:R-:W-:Y:S01]  /*24a0*/  IADD3 R7, P1, PT, -R4, R17.reuse, RZ ;  /* 0x0000001104077210 */ /* 0x080fe20007f3e1ff */
[----:B------:R-:W-:Y:S01]  /*24b0*/  IMAD.X R12, R8, 0x1, ~R11, P0 ;  /* 0x00000001080c7824 */ /* 0x000fe200000e0e0b */
[----:B------:R-:W-:Y:S02]  /*24c0*/  ISETP.GE.U32.AND P0, PT, R17, R4, PT ;  /* 0x000000041100720c */ /* 0x000fe40003f06070 */
[----:B------:R-:W-:Y:S02]  /*24d0*/  IADD3 R8, P2, PT, R13, 0x1, RZ ;  /* 0x000000010d087810 */ /* 0x000fe40007f5e0ff */
[C---:B------:R-:W-:Y:S02]  /*24e0*/  ISETP.GE.U32.AND.EX P0, PT, R12.reuse, RZ, PT, P0 ;  /* 0x000000ff0c00720c */ /* 0x040fe40003f06100 */
[----:B------:R-:W-:Y:S01]  /*24f0*/  IADD3.X R11, PT, PT, R12, -0x1, RZ, P1, !PT ;  /* 0xffffffff0c0b7810 */ /* 0x000fe20000ffe4ff */
[----:B------:R-:W-:Y:S01]  /*2500*/  IMAD.X R10, RZ, RZ, R15, P2 ;  /* 0x000000ffff0a7224 */ /* 0x000fe200010e060f */
[----:B------:R-:W-:-:S02]  /*2510*/  SEL R7, R7, R17, P0 ;  /* 0x0000001107077207 */ /* 0x000fc40000000000 */
[----:B------:R-:W-:Y:S02]  /*2520*/  SEL R13, R8, R13, P0 ;  /* 0x0000000d080d7207 */ /* 0x000fe40000000000 */
[----:B------:R-:W-:Y:S02]  /*2530*/  SEL R11, R11, R12, P0 ;  /* 0x0000000c0b0b7207 */ /* 0x000fe40000000000 */
[----:B------:R-:W-:Y:S02]  /*2540*/  SEL R10, R10, R15, P0 ;  /* 0x0000000f0a0a7207 */ /* 0x000fe40000000000 */
[----:B------:R-:W-:Y:S01]  /*2550*/  ISETP.GE.U32.AND P0, PT, R7, R4, PT ;  /* 0x000000040700720c */ /* 0x000fe20003f06070 */
[----:B------:R-:W-:Y:S01]  /*2560*/  IMAD.MOV.U32 R7, RZ, RZ, 0x0 ;  /* 0x00000000ff077424 */ /* 0x000fe200078e00ff */
[----:B------:R-:W-:Y:S02]  /*2570*/  IADD3 R8, P2, PT, R13, 0x1, RZ ;  /* 0x000000010d087810 */ /* 0x000fe40007f5e0ff */
[----:B------:R-:W-:-:S02]  /*2580*/  ISETP.GE.U32.AND.EX P0, PT, R11, RZ, PT, P0 ;  /* 0x000000ff0b00720c */ /* 0x000fc40003f06100 */
[----:B------:R-:W-:Y:S01]  /*2590*/  ISETP.NE.U32.AND P1, PT, R4, RZ, PT ;  /* 0x000000ff0400720c */ /* 0x000fe20003f25070 */
[----:B------:R-:W-:Y:S01]  /*25a0*/  IMAD.X R11, RZ, RZ, R10, P2 ;  /* 0x000000ffff0b7224 */ /* 0x000fe200010e060a */
[----:B------:R-:W-:Y:S02]  /*25b0*/  SEL R8, R8, R13, P0 ;  /* 0x0000000d08087207 */ /* 0x000fe40000000000 */
[----:B------:R-:W-:Y:S02]  /*25c0*/  ISETP.NE.AND.EX P1, PT, RZ, RZ, PT, P1 ;  /* 0x000000ffff00720c */ /* 0x000fe40003f25310 */
[----:B------:R-:W-:Y:S02]  /*25d0*/  SEL R11, R11, R10, P0 ;  /* 0x0000000a0b0b7207 */ /* 0x000fe40000000000 */
[----:B------:R-:W-:Y:S02]  /*25e0*/  SEL R8, R8, 0xffffffff, P1 ;  /* 0xffffffff08087807 */ /* 0x000fe40000800000 */
[----:B------:R-:W-:Y:S01]  /*25f0*/  SEL R11, R11, 0xffffffff, P1 ;  /* 0xffffffff0b0b7807 */ /* 0x000fe20000800000 */
[----:B------:R-:W-:Y:S06]  /*2600*/  RET.REL.NODEC R6 `(_Z16reduceSinglePassILj512EEvPiS0_PKij) ;  /* 0xffffffd8067c7950 */ /* 0x000fec0003c3ffff */
.L_x_61:
        /* <DEDUP_REMOVED lines=15> */
.L_x_338:


//--------------------- .text._Z16reduceSinglePassILj256EEvPiS0_PKij --------------------------
	.section	.text._Z16reduceSinglePassILj256EEvPiS0_PKij,"ax",@progbits
	.align	128
        .global         _Z16reduceSinglePassILj256EEvPiS0_PKij
        .type           _Z16reduceSinglePassILj256EEvPiS0_PKij,@function
        .size           _Z16reduceSinglePassILj256EEvPiS0_PKij,(.L_x_339 - _Z16reduceSinglePassILj256EEvPiS0_PKij)
        .other          _Z16reduceSinglePassILj256EEvPiS0_PKij,@"STO_CUDA_ENTRY STV_DEFAULT"
_Z16reduceSinglePassILj256EEvPiS0_PKij:
.text._Z16reduceSinglePassILj256EEvPiS0_PKij:
        /* <DEDUP_REMOVED lines=47> */
.L_x_65:
[----:B------:R-:W-:-:S07]  /*02f0*/  MOV R6, 0x310 ;  /* 0x0000031000067802 */ /* 0x000fce0000000f00 */
[----:B------:R-:W-:Y:S05]  /*0300*/  CALL.REL.NOINC `($__internal_2_$__cuda_sm20_div_u64) ;  /* 0x0000001c00747944 */ /* 0x000fea0003c00000 */
[----:B------:R-:W-:Y:S02]  /*0310*/  IMAD.MOV.U32 R6, RZ, RZ, R8 ;  /* 0x000000ffff067224 */ /* 0x000fe400078e0008 */
[----:B------:R-:W-:-:S07]  /*0320*/  IMAD.MOV.U32 R7, RZ, RZ, R11 ;  /* 0x000000ffff077224 */ /* 0x000fce00078e000b */
.L_x_66:
[----:B------:R-:W-:Y:S05]  /*0330*/  BSYNC.RECONVERGENT B1 ;  /* 0x0000000000017941 */ /* 0x000fea0003800200 */
.L_x_64:
        /* <DEDUP_REMOVED lines=32> */
.L_x_73:
        /* <DEDUP_REMOVED lines=66> */
.L_x_72:
[----:B------:R-:W-:Y:S05]  /*0960*/  BSYNC.RECONVERGENT B3 ;  /* 0x0000000000037941 */ /* 0x000fea0003800200 */
.L_x_71:
        /* <DEDUP_REMOVED lines=38> */
.L_x_75:
[----:B------:R-:W-:Y:S05]  /*0bd0*/  BSYNC.RECONVERGENT B3 ;  /* 0x0000000000037941 */ /* 0x000fea0003800200 */
.L_x_74:
[----:B------:R-:W-:-:S04]  /*0be0*/  ISETP.NE.U32.AND P1, PT, R5, RZ, PT ;  /* 0x000000ff0500720c */ /* 0x000fc80003f25070 */
[----:B------:R-:W-:-:S13]  /*0bf0*/  ISETP.NE.OR.EX P0, PT, R6, RZ, P0, P1 ;  /* 0x000000ff0600720c */ /* 0x000fda0000705710 */
[----:B------:R-:W-:Y:S05]  /*0c00*/  @!P0 BREAK.RELIABLE B1 ;  /* 0x0000000000018942 */ /* 0x000fea0003800100 */
[----:B------:R-:W-:Y:S05]  /*0c10*/  @!P0 BRA `(.L_x_68) ;  /* 0x00000000005c8947 */ /* 0x000fea0003800000 */
.L_x_70:
[----:B------:R-:W-:Y:S05]  /*0c20*/  BSYNC.RELIABLE B1 ;  /* 0x0000000000017941 */ /* 0x000fea0003800100 */
.L_x_69:
        /* <DEDUP_REMOVED lines=22> */
.L_x_68:
[----:B------:R-:W-:Y:S05]  /*0d90*/  BSYNC.RECONVERGENT B2 ;  /* 0x0000000000027941 */ /* 0x000fea0003800200 */
.L_x_67:
[----:B------:R-:W-:-:S04]  /*0da0*/  ISETP.NE.U32.AND P0, PT, R8, RZ, PT ;  /* 0x000000ff0800720c */ /* 0x000fc80003f05070 */
[----:B------:R-:W-:-:S13]  /*0db0*/  ISETP.NE.AND.EX P0, PT, R7, RZ, PT, P0 ;  /* 0x000000ff0700720c */ /* 0x000fda0003f05300 */
[----:B------:R-:W-:Y:S05]  /*0dc0*/  @!P0 BRA `(.L_x_63) ;  /* 0x0000000000388947 */ /* 0x000fea0003800000 */
[----:B------:R-:W0:Y:S02]  /*0dd0*/  LDCU.64 UR8, c[0x0][0x390] ;  /* 0x00007200ff0877ac */ /* 0x000e240008000a00 */
[----:B0-----:R-:W-:-:S04]  /*0de0*/  LEA R5, P0, R9, UR8, 0x2 ;  /* 0x0000000809057c11 */ /* 0x001fc8000f8010ff */
[----:B------:R-:W-:-:S09]  /*0df0*/  LEA.HI.X R9, R9, UR9, R2, 0x2, P0 ;  /* 0x0000000909097c11 */ /* 0x000fd200080f1402 */
.L_x_76:
        /* <DEDUP_REMOVED lines=11> */
.L_x_63:
[----:B------:R-:W-:Y:S05]  /*0eb0*/  BSYNC.RECONVERGENT B0 ;  /* 0x0000000000007941 */ /* 0x000fea0003800200 */
.L_x_62:
        /* <DEDUP_REMOVED lines=57> */
.L_x_77:
[C---:B------:R-:W-:Y:S01]  /*1250*/  ISETP.GT.U32.AND P2, PT, R0.reuse, 0x7f, PT ;  /* 0x0000007f0000780c */ /* 0x040fe20003f44070 */
[----:B------:R-:W1:Y:S01]  /*1260*/  LDC.64 R8, c[0x0][0x388] ;  /* 0x0000e200ff087b82 */ /* 0x000e620000000a00 */
[C---:B------:R-:W-:Y:S01]  /*1270*/  ISETP.GT.U32.AND P3, PT, R0.reuse, 0x3f, PT ;  /* 0x0000003f0000780c */ /* 0x040fe20003f64070 */
[----:B------:R-:W-:Y:S01]  /*1280*/  BSSY.RECONVERGENT B0, `(.L_x_78) ;  /* 0x000002c000007945 */ /* 0x000fe20003800200 */
[C---:B------:R-:W-:Y:S02]  /*1290*/  ISETP.GT.U32.AND P4, PT, R0.reuse, 0x1f, PT ;  /* 0x0000001f0000780c */ /* 0x040fe40003f84070 */
[----:B------:R-:W-:-:S07]  /*12a0*/  ISETP.NE.AND P5, PT, R0, RZ, PT ;  /* 0x000000ff0000720c */ /* 0x000fce0003fa5270 */
[----:B------:R-:W-:Y:S04]  /*12b0*/  @!P2 LDS R5, [R4+0x200] ;  /* 0x000200000405a984 */ /* 0x000fe80000000800 */
[----:B------:R-:W2:Y:S01]  /*12c0*/  @!P2 LDS R6, [R4] ;  /* 0x000000000406a984 */ /* 0x000ea20000000800 */
[----:B-1----:R-:W-:-:S04]  /*12d0*/  IMAD.WIDE.U32 R8, R3, 0x4, R8 ;  /* 0x0000000403087825 */ /* 0x002fc800078e0008 */
[----:B--2---:R-:W-:-:S05]  /*12e0*/  @!P2 IMAD.IADD R11, R5, 0x1, R6 ;  /* 0x00000001050ba824 */ /* 0x004fca00078e0206 */
[----:B------:R-:W-:Y:S01]  /*12f0*/  @!P2 STS [R4], R11 ;  /* 0x0000000b0400a388 */ /* 0x000fe20000000800 */
[----:B------:R-:W-:Y:S06]  /*1300*/  BAR.SYNC.DEFER_BLOCKING 0x0 ;  /* 0x0000000000007b1d */ /* 0x000fec0000010000 */
[----:B------:R-:W-:Y:S04]  /*1310*/  @!P3 LDS R5, [R4+0x100] ;  /* 0x000100000405b984 */ /* 0x000fe80000000800 */
[----:B------:R-:W1:Y:S02]  /*1320*/  @!P3 LDS R6, [R4] ;  /* 0x000000000406b984 */ /* 0x000e640000000800 */
[----:B-1----:R-:W-:Y:S01]  /*1330*/  @!P3 IMAD.IADD R13, R5, 0x1, R6 ;  /* 0x00000001050db824 */ /* 0x002fe200078e0206 */
[----:B------:R-:W-:-:S04]  /*1340*/  LEA R5, R2, R7, 0x18 ;  /* 0x0000000702057211 */ /* 0x000fc800078ec0ff */
        /* <DEDUP_REMOVED lines=31> */
.L_x_79:
[----:B------:R-:W-:Y:S05]  /*1540*/  BSYNC.RECONVERGENT B0 ;  /* 0x0000000000007941 */ /* 0x000fea0003800200 */
.L_x_78:
        /* <DEDUP_REMOVED lines=14> */
.L_x_81:
[----:B------:R-:W-:Y:S05]  /*1630*/  BSYNC.RECONVERGENT B0 ;  /* 0x0000000000007941 */ /* 0x000fea0003800200 */
.L_x_80:
        /* <DEDUP_REMOVED lines=16> */
[----:B------:R-:W-:Y:S02]  /*1740*/  SHF.R.U64 R6, R2, 0x8, R3 ;  /* 0x0000000802067819 */ /* 0x000fe40000001203 */
[----:B------:R-:W-:Y:S02]  /*1750*/  ISETP.GE.U32.AND.EX P0, PT, R3, RZ, PT, P0 ;  /* 0x000000ff0300720c */ /* 0x000fe40003f06100 */
[----:B------:R-:W-:-:S04]  /*1760*/  IADD3 R6, P6, PT, R6, 0x1, RZ ;  /* 0x0000000106067810 */ /* 0x000fc80007fde0ff */
[----:B------:R-:W-:Y:S02]  /*1770*/  LOP3.LUT R23, R6, 0xf, RZ, 0xc0, !PT ;  /* 0x0000000f06177812 */ /* 0x000fe400078ec0ff */
[----:B------:R-:W-:Y:S02]  /*1780*/  LEA.HI.X R10, R3, RZ, RZ, 0x18, P6 ;  /* 0x000000ff030a7211 */ /* 0x000fe400030fc4ff */
[----:B------:R-:W-:-:S04]  /*1790*/  ISETP.NE.U32.AND P1, PT, R23, RZ, PT ;  /* 0x000000ff1700720c */ /* 0x000fc80003f25070 */
[----:B------:R-:W-:Y:S01]  /*17a0*/  ISETP.NE.AND.EX P1, PT, RZ, RZ, PT, P1 ;  /* 0x000000ffff00720c */ /* 0x000fe20003f25310 */
[----:B------:R-:W-:-:S12]  /*17b0*/  @!P0 BRA `(.L_x_85) ;  /* 0x0000000000a48947 */ /* 0x000fd80003800000 */
        /* <DEDUP_REMOVED lines=8> */
.L_x_86:
        /* <DEDUP_REMOVED lines=33> */
.L_x_85:
[----:B------:R-:W-:Y:S05]  /*1a50*/  BSYNC.RECONVERGENT B1 ;  /* 0x0000000000017941 */ /* 0x000fea0003800200 */
.L_x_84:
        /* <DEDUP_REMOVED lines=25> */
.L_x_88:
[----:B------:R-:W-:Y:S05]  /*1bf0*/  BSYNC.RECONVERGENT B1 ;  /* 0x0000000000017941 */ /* 0x000fea0003800200 */
.L_x_87:
        /* <DEDUP_REMOVED lines=10> */
[----:B------:R-:W-:-:S02]  /*1ca0*/  LOP3.LUT R6, R6, 0x3, RZ, 0xc0, !PT ;  /* 0x0000000306067812 */ /* 0x000fc400078ec0ff */
[----:B------:R-:W-:Y:S02]  /*1cb0*/  @P0 IADD3 R7, P6, PT, R7, 0x400, RZ ;  /* 0x0000040007070810 */ /* 0x000fe40007fde0ff */
[----:B------:R-:W-:-:S03]  /*1cc0*/  ISETP.NE.U32.AND P1, PT, R6, RZ, PT ;  /* 0x000000ff0600720c */ /* 0x000fc60003f25070 */
[----:B------:R-:W-:Y:S01]  /*1cd0*/  @P0 IMAD.X R0, RZ, RZ, R0, P6 ;  /* 0x000000ffff000224 */ /* 0x000fe200030e0600 */
        /* <DEDUP_REMOVED lines=9> */
.L_x_89:
        /* <DEDUP_REMOVED lines=9> */
.L_x_83:
[----:B------:R-:W-:Y:S05]  /*1e00*/  BSYNC.RECONVERGENT B0 ;  /* 0x0000000000007941 */ /* 0x000fea0003800200 */
.L_x_82:
[----:B------:R-:W-:Y:S01]  /*1e10*/  STS [R4], R9 ;  /* 0x0000000904007388 */ /* 0x000fe20000000800 */
[----:B------:R-:W-:Y:S01]  /*1e20*/  BSSY.RECONVERGENT B0, `(.L_x_90) ;  /* 0x0000029000007945 */ /* 0x000fe20003800200 */
        /* <DEDUP_REMOVED lines=40> */
.L_x_91:
[----:B------:R-:W-:Y:S05]  /*20b0*/  BSYNC.RECONVERGENT B0 ;  /* 0x0000000000007941 */ /* 0x000fea0003800200 */
.L_x_90:
[----:B------:R-:W-:Y:S01]  /*20c0*/  STG.E desc[UR6][R2.64], RZ ;  /* 0x000000ff02007986 */ /* 0x000fe2000c101906 */
[----:B------:R-:W-:Y:S05]  /*20d0*/  EXIT ;  /* 0x000000000000794d */ /* 0x000fea0003800000 */
        .weak           $__internal_2_$__cuda_sm20_div_u64
        .type           $__internal_2_$__cuda_sm20_div_u64,@function
        .size           $__internal_2_$__cuda_sm20_div_u64,(.L_x_339 - $__internal_2_$__cuda_sm20_div_u64)
$__internal_2_$__cuda_sm20_div_u64:
        /* <DEDUP_REMOVED lines=65> */
[----:B------:R-:W-:Y:S06]  /*24f0*/  RET.REL.NODEC R6 `(_Z16reduceSinglePassILj256EEvPiS0_PKij) ;  /* 0xffffffd806c07950 */ /* 0x000fec0003c3ffff */
.L_x_92:
        /* <DEDUP_REMOVED lines=16> */
.L_x_339:


//--------------------- .text._Z16reduceSinglePassILj128EEvPiS0_PKij --------------------------
	.section	.text._Z16reduceSinglePassILj128EEvPiS0_PKij,"ax",@progbits
	.align	128
        .global         _Z16reduceSinglePassILj128EEvPiS0_PKij
        .type           _Z16reduceSinglePassILj128EEvPiS0_PKij,@function
        .size           _Z16reduceSinglePassILj128EEvPiS0_PKij,(.L_x_340 - _Z16reduceSinglePassILj128EEvPiS0_PKij)
        .other          _Z16reduceSinglePassILj128EEvPiS0_PKij,@"STO_CUDA_ENTRY STV_DEFAULT"
_Z16reduceSinglePassILj128EEvPiS0_PKij:
.text._Z16reduceSinglePassILj128EEvPiS0_PKij:
        /* <DEDUP_REMOVED lines=47> */
.L_x_96:
[----:B------:R-:W-:-:S07]  /*02f0*/  MOV R6, 0x310 ;  /* 0x0000031000067802 */ /* 0x000fce0000000f00 */
[----:B------:R-:W-:Y:S05]  /*0300*/  CALL.REL.NOINC `($__internal_3_$__cuda_sm20_div_u64) ;  /* 0x0000001c00307944 */ /* 0x000fea0003c00000 */
[----:B------:R-:W-:Y:S02]  /*0310*/  IMAD.MOV.U32 R6, RZ, RZ, R8 ;  /* 0x000000ffff067224 */ /* 0x000fe400078e0008 */
[----:B------:R-:W-:-:S07]  /*0320*/  IMAD.MOV.U32 R7, RZ, RZ, R11 ;  /* 0x000000ffff077224 */ /* 0x000fce00078e000b */
.L_x_97:
[----:B------:R-:W-:Y:S05]  /*0330*/  BSYNC.RECONVERGENT B1 ;  /* 0x0000000000017941 */ /* 0x000fea0003800200 */
.L_x_95:
        /* <DEDUP_REMOVED lines=32> */
.L_x_104:
        /* <DEDUP_REMOVED lines=66> */
.L_x_103:
[----:B------:R-:W-:Y:S05]  /*0960*/  BSYNC.RECONVERGENT B3 ;  /* 0x0000000000037941 */ /* 0x000fea0003800200 */
.L_x_102:
        /* <DEDUP_REMOVED lines=38> */
.L_x_106:
[----:B------:R-:W-:Y:S05]  /*0bd0*/  BSYNC.RECONVERGENT B3 ;  /* 0x0000000000037941 */ /* 0x000fea0003800200 */
.L_x_105:
[----:B------:R-:W-:-:S04]  /*0be0*/  ISETP.NE.U32.AND P1, PT, R5, RZ, PT ;  /* 0x000000ff0500720c */ /* 0x000fc80003f25070 */
[----:B------:R-:W-:-:S13]  /*0bf0*/  ISETP.NE.OR.EX P0, PT, R6, RZ, P0, P1 ;  /* 0x000000ff0600720c */ /* 0x000fda0000705710 */
[----:B------:R-:W-:Y:S05]  /*0c00*/  @!P0 BREAK.RELIABLE B1 ;  /* 0x0000000000018942 */ /* 0x000fea0003800100 */
[----:B------:R-:W-:Y:S05]  /*0c10*/  @!P0 BRA `(.L_x_99) ;  /* 0x00000000005c8947 */ /* 0x000fea0003800000 */
.L_x_101:
[----:B------:R-:W-:Y:S05]  /*0c20*/  BSYNC.RELIABLE B1 ;  /* 0x0000000000017941 */ /* 0x000fea0003800100 */
.L_x_100:
        /* <DEDUP_REMOVED lines=22> */
.L_x_99:
[----:B------:R-:W-:Y:S05]  /*0d90*/  BSYNC.RECONVERGENT B2 ;  /* 0x0000000000027941 */ /* 0x000fea0003800200 */
.L_x_98:
[----:B------:R-:W-:-:S04]  /*0da0*/  ISETP.NE.U32.AND P0, PT, R8, RZ, PT ;  /* 0x000000ff0800720c */ /* 0x000fc80003f05070 */
[----:B------:R-:W-:-:S13]  /*0db0*/  ISETP.NE.AND.EX P0, PT, R7, RZ, PT, P0 ;  /* 0x000000ff0700720c */ /* 0x000fda0003f05300 */
[----:B------:R-:W-:Y:S05]  /*0dc0*/  @!P0 BRA `(.L_x_94) ;  /* 0x0000000000388947 */ /* 0x000fea0003800000 */
[----:B------:R-:W0:Y:S02]  /*0dd0*/  LDCU.64 UR8, c[0x0][0x390] ;  /* 0x00007200ff0877ac */ /* 0x000e240008000a00 */
[----:B0-----:R-:W-:-:S04]  /*0de0*/  LEA R5, P0, R9, UR8, 0x2 ;  /* 0x0000000809057c11 */ /* 0x001fc8000f8010ff */
[----:B------:R-:W-:-:S09]  /*0df0*/  LEA.HI.X R9, R9, UR9, R2, 0x2, P0 ;  /* 0x0000000909097c11 */ /* 0x000fd200080f1402 */
.L_x_107:
        /* <DEDUP_REMOVED lines=11> */
.L_x_94:
[----:B------:R-:W-:Y:S05]  /*0eb0*/  BSYNC.RECONVERGENT B0 ;  /* 0x0000000000007941 */ /* 0x000fea0003800200 */
.L_x_93:
        /* <DEDUP_REMOVED lines=51> */
.L_x_108:
[C---:B------:R-:W-:Y:S01]  /*11f0*/  ISETP.GT.U32.AND P2, PT, R0.reuse, 0x3f, PT ;  /* 0x0000003f0000780c */ /* 0x040fe20003f44070 */
[----:B------:R-:W1:Y:S01]  /*1200*/  LDC.64 R8, c[0x0][0x388] ;  /* 0x0000e200ff087b82 */ /* 0x000e620000000a00 */
[C---:B------:R-:W-:Y:S01]  /*1210*/  ISETP.GT.U32.AND P3, PT, R0.reuse, 0x1f, PT ;  /* 0x0000001f0000780c */ /* 0x040fe20003f64070 */
[----:B------:R-:W-:Y:S01]  /*1220*/  BSSY.RECONVERGENT B0, `(.L_x_109) ;  /* 0x0000026000007945 */ /* 0x000fe20003800200 */
[----:B------:R-:W-:-:S09]  /*1230*/  ISETP.NE.AND P4, PT, R0, RZ, PT ;  /* 0x000000ff0000720c */ /* 0x000fd20003f85270 */
[----:B------:R-:W-:Y:S04]  /*1240*/  @!P2 LDS R5, [R4+0x100] ;  /* 0x000100000405a984 */ /* 0x000fe80000000800 */
[----:B------:R-:W2:Y:S01]  /*1250*/  @!P2 LDS R6, [R4] ;  /* 0x000000000406a984 */ /* 0x000ea20000000800 */
[----:B-1----:R-:W-:-:S04]  /*1260*/  IMAD.WIDE.U32 R8, R3, 0x4, R8 ;  /* 0x0000000403087825 */ /* 0x002fc800078e0008 */
[----:B--2---:R-:W-:Y:S01]  /*1270*/  @!P2 IMAD.IADD R11, R5, 0x1, R6 ;  /* 0x00000001050ba824 */ /* 0x004fe200078e0206 */
        /* <DEDUP_REMOVED lines=32> */
.L_x_110:
[----:B------:R-:W-:Y:S05]  /*1480*/  BSYNC.RECONVERGENT B0 ;  /* 0x0000000000007941 */ /* 0x000fea0003800200 */
.L_x_109:
        /* <DEDUP_REMOVED lines=14> */
.L_x_112:
[----:B------:R-:W-:Y:S05]  /*1570*/  BSYNC.RECONVERGENT B0 ;  /* 0x0000000000007941 */ /* 0x000fea0003800200 */
.L_x_111:
        /* <DEDUP_REMOVED lines=13> */
[----:B------:R-:W-:Y:S01]  /*1650*/  IMAD.MOV.U32 R9, RZ, RZ, RZ ;  /* 0x000000ffff097224 */ /* 0x000fe200078e00ff */
[----:B------:R-:W-:Y:S01]  /*1660*/  ISETP.GE.U32.AND P1, PT, R2, 0x780, PT ;  /* 0x000007800200780c */ /* 0x000fe20003f26070 */
[----:B------:R-:W-:-:S05]  /*1670*/  IMAD.X R3, RZ, RZ, -0x1, P0 ;  /* 0xffffffffff037424 */ /* 0x000fca00000e06ff */
        /* <DEDUP_REMOVED lines=11> */
[----:B-1----:R-:W-:Y:S02]  /*1730*/  LOP3.LUT R11, R6, 0xfffffff0, RZ, 0xc0, !PT ;  /* 0xfffffff0060b7812 */ /* 0x002fe400078ec0ff */
[----:B--2---:R-:W-:-:S04]  /*1740*/  LEA R2, P1, R7, UR8, 0x2 ;  /* 0x0000000807027c11 */ /* 0x004fc8000f8210ff */
[----:B------:R-:W-:Y:S02]  /*1750*/  IADD3 R2, P5, PT, R2, 0x1000, RZ ;  /* 0x0000100002027810 */ /* 0x000fe40007fbe0ff */
[----:B------:R-:W-:-:S05]  /*1760*/  LEA.HI.X R3, R7, UR9, R0, 0x2, P1 ;  /* 0x0000000907037c11 */ /* 0x000fca00088f1400 */
[----:B------:R-:W-:-:S07]  /*1770*/  IMAD.X R3, RZ, RZ, R3, P5 ;  /* 0x000000ffff037224 */ /* 0x000fce00028e0603 */
.L_x_117:
[----:B------:R-:W2:Y:S04]  /*1780*/  LDG.E R18, desc[UR6][R2.64+-0x1000] ;  /* 0xfff0000602127981 */ /* 0x000ea8000c1e1900 */
[----:B------:R-:W2:Y:S04]  /*1790*/  LDG.E R20, desc[UR6][R2.64+-0xe00] ;  /* 0xfff2000602147981 */ /* 0x000ea8000c1e1900 */
[----:B------:R-:W3:Y:S04]  /*17a0*/  LDG.E R21, desc[UR6][R2.64+-0xc00] ;  /* 0xfff4000602157981 */ /* 0x000ee8000c1e1900 */
[----:B------:R-:W3:Y:S04]  /*17b0*/  LDG.E R22, desc[UR6][R2.64+-0xa00] ;  /* 0xfff6000602167981 */ /* 0x000ee8000c1e1900 */
[----:B------:R-:W4:Y:S04]  /*17c0*/  LDG.E R23, desc[UR6][R2.64+-0x800] ;  /* 0xfff8000602177981 */ /* 0x000f28000c1e1900 */
[----:B------:R-:W4:Y:S04]  /*17d0*/  LDG.E R25, desc[UR6][R2.64+-0x600] ;  /* 0xfffa000602197981 */ /* 0x000f28000c1e1900 */
[----:B0-----:R-:W5:Y:S04]  /*17e0*/  LDG.E R19, desc[UR6][R2.64+-0x400] ;  /* 0xfffc000602137981 */ /* 0x001f68000c1e1900 */
        /* <DEDUP_REMOVED lines=9> */
[----:B------:R0:W2:Y:S01]  /*1880*/  LDG.E R9, desc[UR6][R2.64+0xe00] ;  /* 0x000e000602097981 */ /* 0x0000a2000c1e1900 */
[----:B------:R-:W-:Y:S02]  /*1890*/  IADD3 R11, P1, PT, R11, -0x10, RZ ;  /* 0xfffffff00b0b7810 */ /* 0x000fe40007f3e0ff */
[----:B---3--:R-:W-:Y:S02]  /*18a0*/  IADD3 R20, PT, PT, R22, R21, R20 ;  /* 0x0000001516147210 */ /* 0x008fe40007ffe014 */
[----:B------:R-:W-:Y:S02]  /*18b0*/  IADD3.X R10, PT, PT, R10, -0x1, RZ, P1, !PT ;  /* 0xffffffff0a0a7810 */ /* 0x000fe40000ffe4ff */
[----:B------:R-:W-:-:S02]  /*18c0*/  ISETP.NE.U32.AND P1, PT, R11, RZ, PT ;  /* 0x000000ff0b00720c */ /* 0x000fc40003f25070 */
[----:B------:R-:W-:Y:S02]  /*18d0*/  IADD3 R7, P5, PT, R7, 0x800, RZ ;  /* 0x0000080007077810 */ /* 0x000fe40007fbe0ff */
[----:B----4-:R-:W-:Y:S02]  /*18e0*/  IADD3 R20, PT, PT, R25, R23, R20 ;  /* 0x0000001719147210 */ /* 0x010fe40007ffe014 */
[----:B------:R-:W-:Y:S01]  /*18f0*/  ISETP.NE.AND.EX P1, PT, R10, RZ, PT, P1 ;  /* 0x000000ff0a00720c */ /* 0x000fe20003f25310 */
[----:B------:R-:W-:Y:S01]  /*1900*/  IMAD.X R0, RZ, RZ, R0, P5 ;  /* 0x000000ffff007224 */ /* 0x000fe200028e0600 */
[----:B0-----:R-:W-:Y:S02]  /*1910*/  IADD3 R2, P6, PT, R2, 0x2000, RZ ;  /* 0x0000200002027810 */ /* 0x001fe40007fde0ff */
[----:B-----5:R-:W-:-:S03]  /*1920*/  IADD3 R16, PT, PT, R16, R19, R20 ;  /* 0x0000001310107210 */ /* 0x020fc60007ffe014 */
[----:B------:R-:W-:Y:S01]  /*1930*/  IMAD.X R3, RZ, RZ, R3, P6 ;  /* 0x000000ffff037224 */ /* 0x000fe200030e0603 */
[----:B------:R-:W-:-:S04]  /*1940*/  IADD3 R14, PT, PT, R14, R17, R16 ;  /* 0x000000110e0e7210 */ /* 0x000fc80007ffe010 */
[----:B------:R-:W-:-:S04]  /*1950*/  IADD3 R12, PT, PT, R12, R15, R14 ;  /* 0x0000000f0c0c7210 */ /* 0x000fc80007ffe00e */
[----:B------:R-:W-:-:S04]  /*1960*/  IADD3 R8, PT, PT, R13, R8, R12 ;  /* 0x000000080d087210 */ /* 0x000fc80007ffe00c */
[----:B--2---:R-:W-:Y:S01]  /*1970*/  IADD3 R9, PT, PT, R9, R18, R8 ;  /* 0x0000001209097210 */ /* 0x004fe20007ffe008 */
[----:B------:R-:W-:Y:S06]  /*1980*/  @P1 BRA `(.L_x_117) ;  /* 0xfffffffc007c1947 */ /* 0x000fec000383ffff */
.L_x_116:
[----:B------:R-:W-:Y:S05]  /*1990*/  BSYNC.RECONVERGENT B1 ;  /* 0x0000000000017941 */ /* 0x000fea0003800200 */
.L_x_115:
        /* <DEDUP_REMOVED lines=13> */
[----:B-1----:R-:W3:Y:S04]  /*1a70*/  LDG.E R11, desc[UR6][R2.64+0x400] ;  /* 0x00040006020b7981 */ /* 0x002ee8000c1e1900 */
        /* <DEDUP_REMOVED lines=11> */
.L_x_119:
[----:B------:R-:W-:Y:S05]  /*1b30*/  BSYNC.RECONVERGENT B1 ;  /* 0x0000000000017941 */ /* 0x000fea0003800200 */
.L_x_118:
        /* <DEDUP_REMOVED lines=8> */
[----:B-1----:R-:W3:Y:S04]  /*1bc0*/  @P0 LDG.E R11, desc[UR6][R2.64+0x400] ;  /* 0x00040006020b0981 */ /* 0x002ee8000c1e1900 */
        /* <DEDUP_REMOVED lines=9> */
[----:B------:R-:W1:Y:S01]  /*1c60*/  LDCU.64 UR8, c[0x0][0x388] ;  /* 0x00007100ff0877ac */ /* 0x000e620008000a00 */
[----:B------:R-:W-:-:S05]  /*1c70*/  IADD3 R6, P1, PT, RZ, -R6, RZ ;  /* 0x80000006ff067210 */ /* 0x000fca0007f3e0ff */
[----:B------:R-:W-:Y:S01]  /*1c80*/  IMAD.X R8, RZ, RZ, -0x1, P1 ;  /* 0xffffffffff087424 */ /* 0x000fe200008e06ff */
[----:B-1----:R-:W-:-:S04]  /*1c90*/  LEA R2, P0, R7, UR8, 0x2 ;  /* 0x0000000807027c11 */ /* 0x002fc8000f8010ff */
[----:B------:R-:W-:-:S09]  /*1ca0*/  LEA.HI.X R3, R7, UR9, R0, 0x2, P0 ;  /* 0x0000000907037c11 */ /* 0x000fd200080f1400 */
.L_x_120:
[----:B------:R1:W2:Y:S01]  /*1cb0*/  LDG.E R0, desc[UR6][R2.64] ;  /* 0x0000000602007981 */ /* 0x0002a2000c1e1900 */
[----:B------:R-:W-:-:S05]  /*1cc0*/  IADD3 R6, P0, PT, R6, 0x1, RZ ;  /* 0x0000000106067810 */ /* 0x000fca0007f1e0ff */
[----:B------:R-:W-:Y:S01]  /*1cd0*/  IMAD.X R8, RZ, RZ, R8, P0 ;  /* 0x000000ffff087224 */ /* 0x000fe200000e0608 */
[----:B------:R-:W-:Y:S02]  /*1ce0*/  ISETP.NE.U32.AND P0, PT, R6, RZ, PT ;  /* 0x000000ff0600720c */ /* 0x000fe40003f05070 */
[----:B-1----:R-:W-:Y:S02]  /*1cf0*/  IADD3 R2, P1, PT, R2, 0x200, RZ ;  /* 0x0000020002027810 */ /* 0x002fe40007f3e0ff */
[----:B------:R-:W-:-:S03]  /*1d00*/  ISETP.NE.AND.EX P0, PT, R8, RZ, PT, P0 ;  /* 0x000000ff0800720c */ /* 0x000fc60003f05300 */
[----:B------:R-:W-:Y:S02]  /*1d10*/  IMAD.X R3, RZ, RZ, R3, P1 ;  /* 0x000000ffff037224 */ /* 0x000fe400008e0603 */
[----:B--2---:R-:W-:-:S08]  /*1d20*/  IMAD.IADD R9, R0, 0x1, R9 ;  /* 0x0000000100097824 */ /* 0x004fd000078e0209 */
[----:B------:R-:W-:Y:S05]  /*1d30*/  @P0 BRA `(.L_x_120) ;  /* 0xfffffffc00dc0947 */ /* 0x000fea000383ffff */
.L_x_114:
[----:B------:R-:W-:Y:S05]  /*1d40*/  BSYNC.RECONVERGENT B0 ;  /* 0x0000000000007941 */ /* 0x000fea0003800200 */
.L_x_113:
[----:B------:R-:W-:Y:S01]  /*1d50*/  STS [R4], R9 ;  /* 0x0000000904007388 */ /* 0x000fe20000000800 */
[----:B------:R-:W2:Y:S01]  /*1d60*/  LDC.64 R2, c[0x4][RZ] ;  /* 0x01000000ff027b82 */ /* 0x000ea20000000a00 */
[----:B------:R-:W-:Y:S07]  /*1d70*/  BSSY.RECONVERGENT B0, `(.L_x_121) ;  /* 0x0000023000007945 */ /* 0x000fee0003800200 */
        /* <DEDUP_REMOVED lines=34> */
.L_x_122:
[----:B------:R-:W-:Y:S05]  /*1fa0*/  BSYNC.RECONVERGENT B0 ;  /* 0x0000000000007941 */ /* 0x000fea0003800200 */
.L_x_121:
[----:B------:R-:W-:Y:S01]  /*1fb0*/  STG.E desc[UR6][R2.64], RZ ;  /* 0x000000ff02007986 */ /* 0x000fe2000c101906 */
[----:B------:R-:W-:Y:S05]  /*1fc0*/  EXIT ;  /* 0x000000000000794d */ /* 0x000fea0003800000 */
        .weak           $__internal_3_$__cuda_sm20_div_u64
        .type           $__internal_3_$__cuda_sm20_div_u64,@function
        .size           $__internal_3_$__cuda_sm20_div_u64,(.L_x_340 - $__internal_3_$__cuda_sm20_div_u64)
$__internal_3_$__cuda_sm20_div_u64:
        /* <DEDUP_REMOVED lines=65> */
[----:B------:R-:W-:Y:S06]  /*23e0*/  RET.REL.NODEC R6 `(_Z16reduceSinglePassILj128EEvPiS0_PKij) ;  /* 0xffffffdc06047950 */ /* 0x000fec0003c3ffff */
.L_x_123:
        /* <DEDUP_REMOVED lines=9> */
.L_x_340:


//--------------------- .text._Z16reduceSinglePassILj64EEvPiS0_PKij --------------------------
	.section	.text._Z16reduceSinglePassILj64EEvPiS0_PKij,"ax",@progbits
	.align	128
        .global         _Z16reduceSinglePassILj64EEvPiS0_PKij
        .type           _Z16reduceSinglePassILj64EEvPiS0_PKij,@function
        .size           _Z16reduceSinglePassILj64EEvPiS0_PKij,(.L_x_341 - _Z16reduceSinglePassILj64EEvPiS0_PKij)
        .other          _Z16reduceSinglePassILj64EEvPiS0_PKij,@"STO_CUDA_ENTRY STV_DEFAULT"
_Z16reduceSinglePassILj64EEvPiS0_PKij:
.text._Z16reduceSinglePassILj64EEvPiS0_PKij:
        /* <DEDUP_REMOVED lines=47> */
.L_x_127:
[----:B------:R-:W-:-:S07]  /*02f0*/  MOV R6, 0x310 ;  /* 0x0000031000067802 */ /* 0x000fce0000000f00 */
[----:B------:R-:W-:Y:S05]  /*0300*/  CALL.REL.NOINC `($__internal_4_$__cuda_sm20_div_u64) ;  /* 0x0000001800ec7944 */ /* 0x000fea0003c00000 */
[----:B------:R-:W-:Y:S02]  /*0310*/  IMAD.MOV.U32 R6, RZ, RZ, R8 ;  /* 0x000000ffff067224 */ /* 0x000fe400078e0008 */
[----:B------:R-:W-:-:S07]  /*0320*/  IMAD.MOV.U32 R7, RZ, RZ, R11 ;  /* 0x000000ffff077224 */ /* 0x000fce00078e000b */
.L_x_128:
[----:B------:R-:W-:Y:S05]  /*0330*/  BSYNC.RECONVERGENT B1 ;  /* 0x0000000000017941 */ /* 0x000fea0003800200 */
.L_x_126:
        /* <DEDUP_REMOVED lines=32> */
.L_x_135:
        /* <DEDUP_REMOVED lines=66> */
.L_x_134:
[----:B------:R-:W-:Y:S05]  /*0960*/  BSYNC.RECONVERGENT B3 ;  /* 0x0000000000037941 */ /* 0x000fea0003800200 */
.L_x_133:
        /* <DEDUP_REMOVED lines=38> */
.L_x_137:
[----:B------:R-:W-:Y:S05]  /*0bd0*/  BSYNC.RECONVERGENT B3 ;  /* 0x0000000000037941 */ /* 0x000fea0003800200 */
.L_x_136:
[----:B------:R-:W-:-:S04]  /*0be0*/  ISETP.NE.U32.AND P1, PT, R5, RZ, PT ;  /* 0x000000ff0500720c */ /* 0x000fc80003f25070 */
[----:B------:R-:W-:-:S13]  /*0bf0*/  ISETP.NE.OR.EX P0, PT, R6, RZ, P0, P1 ;  /* 0x000000ff0600720c */ /* 0x000fda0000705710 */
[----:B------:R-:W-:Y:S05]  /*0c00*/  @!P0 BREAK.RELIABLE B1 ;  /* 0x0000000000018942 */ /* 0x000fea0003800100 */
[----:B------:R-:W-:Y:S05]  /*0c10*/  @!P0 BRA `(.L_x_130) ;  /* 0x00000000005c8947 */ /* 0x000fea0003800000 */
.L_x_132:
[----:B------:R-:W-:Y:S05]  /*0c20*/  BSYNC.RELIABLE B1 ;  /* 0x0000000000017941 */ /* 0x000fea0003800100 */
.L_x_131:
        /* <DEDUP_REMOVED lines=22> */
.L_x_130:
[----:B------:R-:W-:Y:S05]  /*0d90*/  BSYNC.RECONVERGENT B2 ;  /* 0x0000000000027941 */ /* 0x000fea0003800200 */
.L_x_129:
[----:B------:R-:W-:-:S04]  /*0da0*/  ISETP.NE.U32.AND P0, PT, R8, RZ, PT ;  /* 0x000000ff0800720c */ /* 0x000fc80003f05070 */
[----:B------:R-:W-:-:S13]  /*0db0*/  ISETP.NE.AND.EX P0, PT, R7, RZ, PT, P0 ;  /* 0x000000ff0700720c */ /* 0x000fda0003f05300 */
[----:B------:R-:W-:Y:S05]  /*0dc0*/  @!P0 BRA `(.L_x_125) ;  /* 0x0000000000388947 */ /* 0x000fea0003800000 */
[----:B------:R-:W0:Y:S02]  /*0dd0*/  LDCU.64 UR8, c[0x0][0x390] ;  /* 0x00007200ff0877ac */ /* 0x000e240008000a00 */
[----:B0-----:R-:W-:-:S04]  /*0de0*/  LEA R5, P0, R9, UR8, 0x2 ;  /* 0x0000000809057c11 */ /* 0x001fc8000f8010ff */
[----:B------:R-:W-:-:S09]  /*0df0*/  LEA.HI.X R9, R9, UR9, R2, 0x2, P0 ;  /* 0x0000000909097c11 */ /* 0x000fd200080f1402 */
.L_x_138:
        /* <DEDUP_REMOVED lines=11> */
.L_x_125:
[----:B------:R-:W-:Y:S05]  /*0eb0*/  BSYNC.RECONVERGENT B0 ;  /* 0x0000000000007941 */ /* 0x000fea0003800200 */
.L_x_124:
        /* <DEDUP_REMOVED lines=11> */
[----:B------:R-:W-:-:S13]  /*0f70*/  ISETP.GT.U32.AND P0, PT, R0, 0x1f, PT ;  /* 0x0000001f0000780c */ /* 0x000fda0003f04070 */
[----:B------:R-:W-:Y:S05]  /*0f80*/  @P0 EXIT ;  /* 0x000000000000094d */ /* 0x000fea0003800000 */
[----:B------:R-:W-:Y:S01]  /*0f90*/  LDS R5, [R4+0x80] ;  /* 0x0000800004057984 */ /* 0x000fe20000000800 */
        /* <DEDUP_REMOVED lines=31> */
.L_x_139:
[----:B------:R-:W1:Y:S01]  /*1190*/  LDC.64 R8, c[0x0][0x388] ;  /* 0x0000e200ff087b82 */ /* 0x000e620000000a00 */
[C---:B------:R-:W-:Y:S01]  /*11a0*/  ISETP.GT.U32.AND P2, PT, R0.reuse, 0x1f, PT ;  /* 0x0000001f0000780c */ /* 0x040fe20003f44070 */
[----:B------:R-:W-:Y:S01]  /*11b0*/  BSSY.RECONVERGENT B0, `(.L_x_140) ;  /* 0x0000021000007945 */ /* 0x000fe20003800200 */
[----:B------:R-:W-:Y:S02]  /*11c0*/  ISETP.NE.AND P3, PT, R0, RZ, PT ;  /* 0x000000ff0000720c */ /* 0x000fe40003f65270 */
[----:B------:R-:W-:Y:S01]  /*11d0*/  LEA R5, R2, R7, 0x18 ;  /* 0x0000000702057211 */ /* 0x000fe200078ec0ff */
[----:B-1----:R-:W-:-:S08]  /*11e0*/  IMAD.WIDE.U32 R8, R3, 0x4, R8 ;  /* 0x0000000403087825 */ /* 0x002fd000078e0008 */
[----:B------:R-:W-:Y:S05]  /*11f0*/  @P2 BRA `(.L_x_141) ;  /* 0x0000000000702947 */ /* 0x000fea0003800000 */
        /* <DEDUP_REMOVED lines=28> */
.L_x_141:
[----:B------:R-:W-:Y:S05]  /*13c0*/  BSYNC.RECONVERGENT B0 ;  /* 0x0000000000007941 */ /* 0x000fea0003800200 */
.L_x_140:
[----:B------:R-:W-:Y:S06]  /*13d0*/  MEMBAR.SC.GPU ;  /* 0x0000000000007992 */ /* 0x000fec0000002000 */
[----:B------:R-:W-:-:S00]  /*13e0*/  ERRBAR ;  /* 0x00000000000079ab */ /* 0x000fc00000000000 */
[----:B------:R-:W-:Y:S06]  /*13f0*/  CGAERRBAR ;  /* 0x00000000000075ab */ /* 0x000fec0000000000 */
[----:B------:R-:W-:Y:S01]  /*1400*/  CCTL.IVALL ;  /* 0x00000000ff00798f */ /* 0x000fe20002000000 */
[----:B------:R-:W-:Y:S04]  /*1410*/  BSSY.RECONVERGENT B0, `(.L_x_142) ;  /* 0x000000a000007945 */ /* 0x000fe80003800200 */
[----:B------:R-:W-:Y:S05]  /*1420*/  @P3 BRA `(.L_x_143) ;  /* 0x0000000000203947 */ /* 0x000fea0003800000 */
[----:B-1----:R-:W1:Y:S01]  /*1430*/  LDC.64 R8, c[0x4][RZ] ;  /* 0x01000000ff087b82 */ /* 0x002e620000000a00 */
[----:B------:R-:W-:-:S05]  /*1440*/  IMAD.MOV.U32 R3, RZ, RZ, 0x1 ;  /* 0x00000001ff037424 */ /* 0x000fca00078e00ff */
[----:B-1----:R-:W2:Y:S01]  /*1450*/  ATOMG.E.ADD.STRONG.GPU PT, R8, desc[UR6][R8.64], R3 ;  /* 0x80000003080879a8 */ /* 0x002ea200081ef106 */
[----:B------:R-:W-:Y:S01]  /*1460*/  UIADD3 UR4, UPT, UPT, UR5, -0x1, URZ ;  /* 0xffffffff05047890 */ /* 0x000fe2000fffe0ff */
[----:B------:R-:W-:-:S05]  /*1470*/  LEA R7, R2, R7, 0x18 ;  /* 0x0000000702077211 */ /* 0x000fca00078ec0ff */
[----:B--2---:R-:W-:-:S04]  /*1480*/  ISETP.NE.AND P0, PT, R8, UR4, PT ;  /* 0x0000000408007c0c */ /* 0x004fc8000bf05270 */
[----:B------:R-:W-:-:S05]  /*1490*/  SEL R2, RZ, 0x1, P0 ;  /* 0x00000001ff027807 */ /* 0x000fca0000000000 */
[----:B------:R2:W-:Y:S04]  /*14a0*/  STS.U8 [R7], R2 ;  /* 0x0000000207007388 */ /* 0x0005e80000000000 */
.L_x_143:
[----:B------:R-:W-:Y:S05]  /*14b0*/  BSYNC.RECONVERGENT B0 ;  /* 0x0000000000007941 */ /* 0x000fea0003800200 */
.L_x_142:
[----:B------:R-:W-:Y:S06]  /*14c0*/  BAR.SYNC.DEFER_BLOCKING 0x0 ;  /* 0x0000000000007b1d */ /* 0x000fec0000010000 */
[----:B--2---:R-:W2:Y:S02]  /*14d0*/  LDS.U8 R2, [R5] ;  /* 0x0000000005027984 */ /* 0x004ea40000000000 */
[----:B--2---:R-:W-:-:S13]  /*14e0*/  ISETP.NE.AND P0, PT, R2, RZ, PT ;  /* 0x000000ff0200720c */ /* 0x004fda0003f05270 */
[----:B------:R-:W-:Y:S05]  /*14f0*/  @!P0 EXIT ;  /* 0x000000000000894d */ /* 0x000fea0003800000 */
[----:B------:R-:W-:Y:S01]  /*1500*/  ISETP.GE.U32.AND P0, PT, R0, UR5, PT ;  /* 0x0000000500007c0c */ /* 0x000fe2000bf06070 */
[----:B------:R-:W-:Y:S01]  /*1510*/  BSSY.RECONVERGENT B0, `(.L_x_144) ;  /* 0x0000077000007945 */ /* 0x000fe20003800200 */
[----:B-1----:R-:W-:-:S11]  /*1520*/  IMAD.MOV.U32 R9, RZ, RZ, RZ ;  /* 0x000000ffff097224 */ /* 0x002fd600078e00ff */
        /* <DEDUP_REMOVED lines=17> */
[----:B------:R-:W1:Y:S01]  /*1640*/  LDCU.64 UR8, c[0x0][0x388] ;  /* 0x00007100ff0877ac */ /* 0x000e620008000a00 */
[----:B------:R-:W-:Y:S01]  /*1650*/  LOP3.LUT R10, R10, 0x7ffffff, RZ, 0xc0, !PT ;  /* 0x07ffffff0a0a7812 */ /* 0x000fe200078ec0ff */
[----:B------:R-:W-:Y:S01]  /*1660*/  IMAD.MOV.U32 R9, RZ, RZ, RZ ;  /* 0x000000ffff097224 */ /* 0x000fe200078e00ff */
[----:B------:R-:W-:Y:S02]  /*1670*/  LOP3.LUT R11, R6, 0xfffffff0, RZ, 0xc0, !PT ;  /* 0xfffffff0060b7812 */ /* 0x000fe400078ec0ff */
[----:B-1----:R-:W-:-:S04]  /*1680*/  LEA R2, P1, R7, UR8, 0x2 ;  /* 0x0000000807027c11 */ /* 0x002fc8000f8210ff */
[----:B------:R-:W-:Y:S02]  /*1690*/  IADD3 R2, P4, PT, R2, 0x800, RZ ;  /* 0x0000080002027810 */ /* 0x000fe40007f9e0ff */
[----:B------:R-:W-:-:S05]  /*16a0*/  LEA.HI.X R3, R7, UR9, R0, 0x2, P1 ;  /* 0x0000000907037c11 */ /* 0x000fca00088f1400 */
[----:B------:R-:W-:-:S07]  /*16b0*/  IMAD.X R3, RZ, RZ, R3, P4 ;  /* 0x000000ffff037224 */ /* 0x000fce00020e0603 */
.L_x_148:
        /* <DEDUP_REMOVED lines=33> */
.L_x_147:
[----:B------:R-:W-:Y:S05]  /*18d0*/  BSYNC.RECONVERGENT B1 ;  /* 0x0000000000017941 */ /* 0x000fea0003800200 */
.L_x_146:
        /* <DEDUP_REMOVED lines=25> */
.L_x_150:
[----:B------:R-:W-:Y:S05]  /*1a70*/  BSYNC.RECONVERGENT B1 ;  /* 0x0000000000017941 */ /* 0x000fea0003800200 */
.L_x_149:
[----:B------:R-:W-:Y:S05]  /*1a80*/  @!P1 BRA `(.L_x_145) ;  /* 0x00000000007c9947 */ /* 0x000fea0003800000 */
[----:B------:R-:W-:-:S04]  /*1a90*/  ISETP.GE.U32.AND P0, PT, R17, 0x4, PT ;  /* 0x000000041100780c */ /* 0x000fc80003f06070 */
[----:B------:R-:W-:-:S13]  /*1aa0*/  ISETP.GE.U32.AND.EX P0, PT, RZ, RZ, PT, P0 ;  /* 0x000000ffff00720c */ /* 0x000fda0003f06100 */
[----:B------:R-:W1:Y:S02]  /*1ab0*/  @P0 LDC.64 R2, c[0x0][0x388] ;  /* 0x0000e200ff020b82 */ /* 0x000e640000000a00 */
[----:B-1----:R-:W-:-:S04]  /*1ac0*/  @P0 LEA R2, P1, R7, R2, 0x2 ;  /* 0x0000000207020211 */ /* 0x002fc800078210ff */
        /* <DEDUP_REMOVED lines=18> */
.L_x_151:
        /* <DEDUP_REMOVED lines=9> */
.L_x_145:
[----:B------:R-:W-:Y:S05]  /*1c80*/  BSYNC.RECONVERGENT B0 ;  /* 0x0000000000007941 */ /* 0x000fea0003800200 */
.L_x_144:
[----:B------:R-:W1:Y:S01]  /*1c90*/  LDC.64 R10, c[0x4][RZ] ;  /* 0x01000000ff0a7b82 */ /* 0x000e620000000a00 */
[----:B------:R2:W-:Y:S01]  /*1ca0*/  STS [R4], R9 ;  /* 0x0000000904007388 */ /* 0x0005e20000000800 */
[----:B------:R-:W-:Y:S06]  /*1cb0*/  BSSY.RECONVERGENT B0, `(.L_x_152) ;  /* 0x000001e000007945 */ /* 0x000fec0003800200 */
        /* <DEDUP_REMOVED lines=24> */
[----:B--2---:R-:W-:-:S02]  /*1e40*/  IMAD.IADD R9, R0, 0x1, R3 ;  /* 0x0000000100097824 */ /* 0x004fc400078e0203 */
[----:B------:R-:W2:Y:S03]  /*1e50*/  @!P3 LDC.64 R2, c[0x0][0x380] ;  /* 0x0000e000ff02bb82 */ /* 0x000ea60000000a00 */
[----:B------:R-:W-:Y:S04]  /*1e60*/  STS [R4], R9 ;  /* 0x0000000904007388 */ /* 0x000fe80000000800 */
[----:B------:R-:W2:Y:S04]  /*1e70*/  @!P3 LDS R5, [R5+0x10] ;  /* 0x000010000505b984 */ /* 0x000ea80000000800 */
[----:B--2---:R2:W-:Y:S02]  /*1e80*/  @!P3 STG.E desc[UR6][R2.64], R5 ;  /* 0x000000050200b986 */ /* 0x0045e4000c101906 */
.L_x_153:
[----:B------:R-:W-:Y:S05]  /*1e90*/  BSYNC.RECONVERGENT B0 ;  /* 0x0000000000007941 */ /* 0x000fea0003800200 */
.L_x_152:
[----:B-1----:R-:W-:Y:S01]  /*1ea0*/  STG.E desc[UR6][R10.64], RZ ;  /* 0x000000ff0a007986 */ /* 0x002fe2000c101906 */
[----:B------:R-:W-:Y:S05]  /*1eb0*/  EXIT ;  /* 0x000000000000794d */ /* 0x000fea0003800000 */
        .weak           $__internal_4_$__cuda_sm20_div_u64
        .type           $__internal_4_$__cuda_sm20_div_u64,@function
        .size           $__internal_4_$__cuda_sm20_div_u64,(.L_x_341 - $__internal_4_$__cuda_sm20_div_u64)
$__internal_4_$__cuda_sm20_div_u64:
        /* <DEDUP_REMOVED lines=65> */
[----:B------:R-:W-:Y:S06]  /*22d0*/  RET.REL.NODEC R6 `(_Z16reduceSinglePassILj64EEvPiS0_PKij) ;  /* 0xffffffdc06487950 */ /* 0x000fec0003c3ffff */
.L_x_154:
        /* <DEDUP_REMOVED lines=10> */
.L_x_341:


//--------------------- .text._Z16reduceSinglePassILj32EEvPiS0_PKij --------------------------
	.section	.text._Z16reduceSinglePassILj32EEvPiS0_PKij,"ax",@progbits
	.align	128
        .global         _Z16reduceSinglePassILj32EEvPiS0_PKij
        .type           _Z16reduceSinglePassILj32EEvPiS0_PKij,@function
        .size           _Z16reduceSinglePassILj32EEvPiS0_PKij,(.L_x_342 - _Z16reduceSinglePassILj32EEvPiS0_PKij)
        .other          _Z16reduceSinglePassILj32EEvPiS0_PKij,@"STO_CUDA_ENTRY STV_DEFAULT"
_Z16reduceSinglePassILj32EEvPiS0_PKij:
.text._Z16reduceSinglePassILj32EEvPiS0_PKij:
        /* <DEDUP_REMOVED lines=47> */
.L_x_158:
[----:B------:R-:W-:-:S07]  /*02f0*/  MOV R6, 0x310 ;  /* 0x0000031000067802 */ /* 0x000fce0000000f00 */
[----:B------:R-:W-:Y:S05]  /*0300*/  CALL.REL.NOINC `($__internal_5_$__cuda_sm20_div_u64) ;  /* 0x0000001800bc7944 */ /* 0x000fea0003c00000 */
[----:B------:R-:W-:Y:S02]  /*0310*/  IMAD.MOV.U32 R6, RZ, RZ, R8 ;  /* 0x000000ffff067224 */ /* 0x000fe400078e0008 */
[----:B------:R-:W-:-:S07]  /*0320*/  IMAD.MOV.U32 R7, RZ, RZ, R11 ;  /* 0x000000ffff077224 */ /* 0x000fce00078e000b */
.L_x_159:
[----:B------:R-:W-:Y:S05]  /*0330*/  BSYNC.RECONVERGENT B1 ;  /* 0x0000000000017941 */ /* 0x000fea0003800200 */
.L_x_157:
        /* <DEDUP_REMOVED lines=32> */
.L_x_166:
        /* <DEDUP_REMOVED lines=66> */
.L_x_165:
[----:B------:R-:W-:Y:S05]  /*0960*/  BSYNC.RECONVERGENT B3 ;  /* 0x0000000000037941 */ /* 0x000fea0003800200 */
.L_x_164:
        /* <DEDUP_REMOVED lines=38> */
.L_x_168:
[----:B------:R-:W-:Y:S05]  /*0bd0*/  BSYNC.RECONVERGENT B3 ;  /* 0x0000000000037941 */ /* 0x000fea0003800200 */
.L_x_167:
[----:B------:R-:W-:-:S04]  /*0be0*/  ISETP.NE.U32.AND P1, PT, R5, RZ, PT ;  /* 0x000000ff0500720c */ /* 0x000fc80003f25070 */
[----:B------:R-:W-:-:S13]  /*0bf0*/  ISETP.NE.OR.EX P0, PT, R6, RZ, P0, P1 ;  /* 0x000000ff0600720c */ /* 0x000fda0000705710 */
[----:B------:R-:W-:Y:S05]  /*0c00*/  @!P0 BREAK.RELIABLE B1 ;  /* 0x0000000000018942 */ /* 0x000fea0003800100 */
[----:B------:R-:W-:Y:S05]  /*0c10*/  @!P0 BRA `(.L_x_161) ;  /* 0x00000000005c8947 */ /* 0x000fea0003800000 */
.L_x_163:
[----:B------:R-:W-:Y:S05]  /*0c20*/  BSYNC.RELIABLE B1 ;  /* 0x0000000000017941 */ /* 0x000fea0003800100 */
.L_x_162:
        /* <DEDUP_REMOVED lines=22> */
.L_x_161:
[----:B------:R-:W-:Y:S05]  /*0d90*/  BSYNC.RECONVERGENT B2 ;  /* 0x0000000000027941 */ /* 0x000fea0003800200 */
.L_x_160:
[----:B------:R-:W-:-:S04]  /*0da0*/  ISETP.NE.U32.AND P0, PT, R8, RZ, PT ;  /* 0x000000ff0800720c */ /* 0x000fc80003f05070 */
[----:B------:R-:W-:-:S13]  /*0db0*/  ISETP.NE.AND.EX P0, PT, R7, RZ, PT, P0 ;  /* 0x000000ff0700720c */ /* 0x000fda0003f05300 */
[----:B------:R-:W-:Y:S05]  /*0dc0*/  @!P0 BRA `(.L_x_156) ;  /* 0x0000000000388947 */ /* 0x000fea0003800000 */
[----:B------:R-:W0:Y:S02]  /*0dd0*/  LDCU.64 UR8, c[0x0][0x390] ;  /* 0x00007200ff0877ac */ /* 0x000e240008000a00 */
[----:B0-----:R-:W-:-:S04]  /*0de0*/  LEA R5, P0, R9, UR8, 0x2 ;  /* 0x0000000809057c11 */ /* 0x001fc8000f8010ff */
[----:B------:R-:W-:-:S09]  /*0df0*/  LEA.HI.X R9, R9, UR9, R2, 0x2, P0 ;  /* 0x0000000909097c11 */ /* 0x000fd200080f1402 */
.L_x_169:
        /* <DEDUP_REMOVED lines=11> */
.L_x_156:
[----:B------:R-:W-:Y:S05]  /*0eb0*/  BSYNC.RECONVERGENT B0 ;  /* 0x0000000000007941 */ /* 0x000fea0003800200 */
.L_x_155:
        /* <DEDUP_REMOVED lines=41> */
.L_x_170:
        /* <DEDUP_REMOVED lines=31> */
.L_x_172:
[----:B------:R-:W-:Y:S05]  /*1340*/  BSYNC.RECONVERGENT B0 ;  /* 0x0000000000007941 */ /* 0x000fea0003800200 */
.L_x_171:
        /* <DEDUP_REMOVED lines=14> */
.L_x_174:
[----:B------:R-:W-:Y:S05]  /*1430*/  BSYNC.RECONVERGENT B0 ;  /* 0x0000000000007941 */ /* 0x000fea0003800200 */
.L_x_173:
        /* <DEDUP_REMOVED lines=32> */
.L_x_179:
        /* <DEDUP_REMOVED lines=33> */
.L_x_178:
[----:B------:R-:W-:Y:S05]  /*1850*/  BSYNC.RECONVERGENT B1 ;  /* 0x0000000000017941 */ /* 0x000fea0003800200 */
.L_x_177:
        /* <DEDUP_REMOVED lines=25> */
.L_x_181:
[----:B------:R-:W-:Y:S05]  /*19f0*/  BSYNC.RECONVERGENT B1 ;  /* 0x0000000000017941 */ /* 0x000fea0003800200 */
.L_x_180:
        /* <DEDUP_REMOVED lines=23> */
.L_x_182:
        /* <DEDUP_REMOVED lines=9> */
.L_x_176:
[----:B------:R-:W-:Y:S05]  /*1c00*/  BSYNC.RECONVERGENT B0 ;  /* 0x0000000000007941 */ /* 0x000fea0003800200 */
.L_x_175:
        /* <DEDUP_REMOVED lines=28> */
.L_x_184:
[----:B------:R-:W-:Y:S05]  /*1dd0*/  BSYNC.RECONVERGENT B0 ;  /* 0x0000000000007941 */ /* 0x000fea0003800200 */
.L_x_183:
[----:B-1----:R-:W-:Y:S01]  /*1de0*/  STG.E desc[UR6][R10.64], RZ ;  /* 0x000000ff0a007986 */ /* 0x002fe2000c101906 */
[----:B------:R-:W-:Y:S05]  /*1df0*/  EXIT ;  /* 0x000000000000794d */ /* 0x000fea0003800000 */
        .weak           $__internal_5_$__cuda_sm20_div_u64
        .type           $__internal_5_$__cuda_sm20_div_u64,@function
        .size           $__internal_5_$__cuda_sm20_div_u64,(.L_x_342 - $__internal_5_$__cuda_sm20_div_u64)
$__internal_5_$__cuda_sm20_div_u64:
        /* <DEDUP_REMOVED lines=65> */
[----:B------:R-:W-:Y:S06]  /*2210*/  RET.REL.NODEC R6 `(_Z16reduceSinglePassILj32EEvPiS0_PKij) ;  /* 0xffffffdc06787950 */ /* 0x000fec0003c3ffff */
.L_x_185:
        /* <DEDUP_REMOVED lines=14> */
.L_x_342:


//--------------------- .text._Z16reduceSinglePassILj16EEvPiS0_PKij --------------------------
	.section	.text._Z16reduceSinglePassILj16EEvPiS0_PKij,"ax",@progbits
	.align	128
        .global         _Z16reduceSinglePassILj16EEvPiS0_PKij
        .type           _Z16reduceSinglePassILj16EEvPiS0_PKij,@function
        .size           _Z16reduceSinglePassILj16EEvPiS0_PKij,(.L_x_343 - _Z16reduceSinglePassILj16EEvPiS0_PKij)
        .other          _Z16reduceSinglePassILj16EEvPiS0_PKij,@"STO_CUDA_ENTRY STV_DEFAULT"
_Z16reduceSinglePassILj16EEvPiS0_PKij:
.text._Z16reduceSinglePassILj16EEvPiS0_PKij:
        /* <DEDUP_REMOVED lines=47> */
.L_x_189:
[----:B------:R-:W-:-:S07]  /*02f0*/  MOV R6, 0x310 ;  /* 0x0000031000067802 */ /* 0x000fce0000000f00 */
[----:B------:R-:W-:Y:S05]  /*0300*/  CALL.REL.NOINC `($__internal_6_$__cuda_sm20_div_u64) ;  /* 0x00000018008c7944 */ /* 0x000fea0003c00000 */
[----:B------:R-:W-:Y:S02]  /*0310*/  IMAD.MOV.U32 R6, RZ, RZ, R8 ;  /* 0x000000ffff067224 */ /* 0x000fe400078e0008 */
[----:B------:R-:W-:-:S07]  /*0320*/  IMAD.MOV.U32 R7, RZ, RZ, R11 ;  /* 0x000000ffff077224 */ /* 0x000fce00078e000b */
.L_x_190:
[----:B------:R-:W-:Y:S05]  /*0330*/  BSYNC.RECONVERGENT B1 ;  /* 0x0000000000017941 */ /* 0x000fea0003800200 */
.L_x_188:
        /* <DEDUP_REMOVED lines=32> */
.L_x_197:
        /* <DEDUP_REMOVED lines=66> */
.L_x_196:
[----:B------:R-:W-:Y:S05]  /*0960*/  BSYNC.RECONVERGENT B3 ;  /* 0x0000000000037941 */ /* 0x000fea0003800200 */
.L_x_195:
        /* <DEDUP_REMOVED lines=38> */
.L_x_199:
[----:B------:R-:W-:Y:S05]  /*0bd0*/  BSYNC.RECONVERGENT B3 ;  /* 0x0000000000037941 */ /* 0x000fea0003800200 */
.L_x_198:
[----:B------:R-:W-:-:S04]  /*0be0*/  ISETP.NE.U32.AND P1, PT, R5, RZ, PT ;  /* 0x000000ff0500720c */ /* 0x000fc80003f25070 */
[----:B------:R-:W-:-:S13]  /*0bf0*/  ISETP.NE.OR.EX P0, PT, R6, RZ, P0, P1 ;  /* 0x000000ff0600720c */ /* 0x000fda0000705710 */
[----:B------:R-:W-:Y:S05]  /*0c00*/  @!P0 BREAK.RELIABLE B1 ;  /* 0x0000000000018942 */ /* 0x000fea0003800100 */
[----:B------:R-:W-:Y:S05]  /*0c10*/  @!P0 BRA `(.L_x_192) ;  /* 0x00000000005c8947 */ /* 0x000fea0003800000 */
.L_x_194:
[----:B------:R-:W-:Y:S05]  /*0c20*/  BSYNC.RELIABLE B1 ;  /* 0x0000000000017941 */ /* 0x000fea0003800100 */
.L_x_193:
        /* <DEDUP_REMOVED lines=22> */
.L_x_192:
[----:B------:R-:W-:Y:S05]  /*0d90*/  BSYNC.RECONVERGENT B2 ;  /* 0x0000000000027941 */ /* 0x000fea0003800200 */
.L_x_191:
[----:B------:R-:W-:-:S04]  /*0da0*/  ISETP.NE.U32.AND P0, PT, R8, RZ, PT ;  /* 0x000000ff0800720c */ /* 0x000fc80003f05070 */
[----:B------:R-:W-:-:S13]  /*0db0*/  ISETP.NE.AND.EX P0, PT, R7, RZ, PT, P0 ;  /* 0x000000ff0700720c */ /* 0x000fda0003f05300 */
[----:B------:R-:W-:Y:S05]  /*0dc0*/  @!P0 BRA `(.L_x_187) ;  /* 0x0000000000388947 */ /* 0x000fea0003800000 */
[----:B------:R-:W0:Y:S02]  /*0dd0*/  LDCU.64 UR8, c[0x0][0x390] ;  /* 0x00007200ff0877ac */ /* 0x000e240008000a00 */
[----:B0-----:R-:W-:-:S04]  /*0de0*/  LEA R5, P0, R9, UR8, 0x2 ;  /* 0x0000000809057c11 */ /* 0x001fc8000f8010ff */
[----:B------:R-:W-:-:S09]  /*0df0*/  LEA.HI.X R9, R9, UR9, R2, 0x2, P0 ;  /* 0x0000000909097c11 */ /* 0x000fd200080f1402 */
.L_x_200:
        /* <DEDUP_REMOVED lines=11> */
.L_x_187:
[----:B------:R-:W-:Y:S05]  /*0eb0*/  BSYNC.RECONVERGENT B0 ;  /* 0x0000000000007941 */ /* 0x000fea0003800200 */
.L_x_186:
        /* <DEDUP_REMOVED lines=37> */
.L_x_201:
        /* <DEDUP_REMOVED lines=27> */
.L_x_203:
[----:B------:R-:W-:Y:S05]  /*12c0*/  BSYNC.RECONVERGENT B0 ;  /* 0x0000000000007941 */ /* 0x000fea0003800200 */
.L_x_202:
        /* <DEDUP_REMOVED lines=14> */
.L_x_205:
[----:B------:R-:W-:Y:S05]  /*13b0*/  BSYNC.RECONVERGENT B0 ;  /* 0x0000000000007941 */ /* 0x000fea0003800200 */
.L_x_204:
        /* <DEDUP_REMOVED lines=32> */
.L_x_210:
        /* <DEDUP_REMOVED lines=33> */
.L_x_209:
[----:B------:R-:W-:Y:S05]  /*17d0*/  BSYNC.RECONVERGENT B1 ;  /* 0x0000000000017941 */ /* 0x000fea0003800200 */
.L_x_208:
        /* <DEDUP_REMOVED lines=25> */
.L_x_212:
[----:B------:R-:W-:Y:S05]  /*1970*/  BSYNC.RECONVERGENT B1 ;  /* 0x0000000000017941 */ /* 0x000fea0003800200 */
.L_x_211:
        /* <DEDUP_REMOVED lines=23> */
.L_x_213:
        /* <DEDUP_REMOVED lines=9> */
.L_x_207:
[----:B------:R-:W-:Y:S05]  /*1b80*/  BSYNC.RECONVERGENT B0 ;  /* 0x0000000000007941 */ /* 0x000fea0003800200 */
.L_x_206:
        /* <DEDUP_REMOVED lines=8> */
[----:B------:R2:W-:Y:S04]  /*1c10*/  STS [R4], R3 ;  /* 0x0000000304007388 */ /* 0x0005e80000000800 */
[----:B------:R-:W-:Y:S04]  /*1c20*/  LDS R0, [R4+0x10] ;  /* 0x0000100004007984 */ /* 0x000fe80000000800 */
[----:B------:R-:W3:Y:S01]  /*1c30*/  LDS R7, [R4] ;  /* 0x0000000004077984 */ /* 0x000ee20000000800 */
[----:B--2---:R-:W2:Y:S01]  /*1c40*/  @!P3 LDC.64 R2, c[0x0][0x380] ;  /* 0x0000e000ff02bb82 */ /* 0x004ea20000000a00 */
[----:B---3--:R-:W-:-:S05]  /*1c50*/  IMAD.IADD R7, R0, 0x1, R7 ;  /* 0x0000000100077824 */ /* 0x008fca00078e0207 */
[----:B------:R-:W-:Y:S04]  /*1c60*/  STS [R4], R7 ;  /* 0x0000000704007388 */ /* 0x000fe80000000800 */
[----:B------:R-:W-:Y:S04]  /*1c70*/  LDS R0, [R4+0x8] ;  /* 0x0000080004007984 */ /* 0x000fe80000000800 */
[----:B------:R-:W3:Y:S02]  /*1c80*/  LDS R9, [R4] ;  /* 0x0000000004097984 */ /* 0x000ee40000000800 */
[----:B---3--:R-:W-:-:S05]  /*1c90*/  IMAD.IADD R9, R0, 0x1, R9 ;  /* 0x0000000100097824 */ /* 0x008fca00078e0209 */
[----:B------:R-:W-:Y:S04]  /*1ca0*/  STS [R4], R9 ;  /* 0x0000000904007388 */ /* 0x000fe80000000800 */
[----:B------:R-:W-:Y:S04]  /*1cb0*/  LDS R0, [R4+0x4] ;  /* 0x0000040004007984 */ /* 0x000fe80000000800 */
[----:B------:R-:W3:Y:S02]  /*1cc0*/  LDS R13, [R4] ;  /* 0x00000000040d7984 */ /* 0x000ee40000000800 */
[----:B---3--:R-:W-:-:S05]  /*1cd0*/  IMAD.IADD R13, R0, 0x1, R13 ;  /* 0x00000001000d7824 */ /* 0x008fca00078e020d */
[----:B------:R-:W-:Y:S04]  /*1ce0*/  STS [R4], R13 ;  /* 0x0000000d04007388 */ /* 0x000fe80000000800 */
[----:B------:R-:W2:Y:S04]  /*1cf0*/  @!P3 LDS R5, [R5+0x10] ;  /* 0x000010000505b984 */ /* 0x000ea80000000800 */
[----:B--2---:R2:W-:Y:S02]  /*1d00*/  @!P3 STG.E desc[UR6][R2.64], R5 ;  /* 0x000000050200b986 */ /* 0x0045e4000c101906 */
.L_x_215:
[----:B------:R-:W-:Y:S05]  /*1d10*/  BSYNC.RECONVERGENT B0 ;  /* 0x0000000000007941 */ /* 0x000fea0003800200 */
.L_x_214:
[----:B-1----:R-:W-:Y:S01]  /*1d20*/  STG.E desc[UR6][R10.64], RZ ;  /* 0x000000ff0a007986 */ /* 0x002fe2000c101906 */
[----:B------:R-:W-:Y:S05]  /*1d30*/  EXIT ;  /* 0x000000000000794d */ /* 0x000fea0003800000 */
        .weak           $__internal_6_$__cuda_sm20_div_u64
        .type           $__internal_6_$__cuda_sm20_div_u64,@function
        .size           $__internal_6_$__cuda_sm20_div_u64,(.L_x_343 - $__internal_6_$__cuda_sm20_div_u64)
$__internal_6_$__cuda_sm20_div_u64:
        /* <DEDUP_REMOVED lines=65> */
[----:B------:R-:W-:Y:S06]  /*2150*/  RET.REL.NODEC R6 `(_Z16reduceSinglePassILj16EEvPiS0_PKij) ;  /* 0xffffffdc06a87950 */ /* 0x000fec0003c3ffff */
.L_x_216:
        /* <DEDUP_REMOVED lines=10> */
.L_x_343:


//--------------------- .text._Z16reduceSinglePassILj8EEvPiS0_PKij --------------------------
	.section	.text._Z16reduceSinglePassILj8EEvPiS0_PKij,"ax",@progbits
	.align	128
        .global         _Z16reduceSinglePassILj8EEvPiS0_PKij
        .type           _Z16reduceSinglePassILj8EEvPiS0_PKij,@function
        .size           _Z16reduceSinglePassILj8EEvPiS0_PKij,(.L_x_344 - _Z16reduceSinglePassILj8EEvPiS0_PKij)
        .other          _Z16reduceSinglePassILj8EEvPiS0_PKij,@"STO_CUDA_ENTRY STV_DEFAULT"
_Z16reduceSinglePassILj8EEvPiS0_PKij:
.text._Z16reduceSinglePassILj8EEvPiS0_PKij:
        /* <DEDUP_REMOVED lines=47> */
.L_x_220:
[----:B------:R-:W-:-:S07]  /*02f0*/  MOV R6, 0x310 ;  /* 0x0000031000067802 */ /* 0x000fce0000000f00 */
[----:B------:R-:W-:Y:S05]  /*0300*/  CALL.REL.NOINC `($__internal_7_$__cuda_sm20_div_u64) ;  /* 0x00000018005c7944 */ /* 0x000fea0003c00000 */
[----:B------:R-:W-:Y:S02]  /*0310*/  IMAD.MOV.U32 R6, RZ, RZ, R8 ;  /* 0x000000ffff067224 */ /* 0x000fe400078e0008 */
[----:B------:R-:W-:-:S07]  /*0320*/  IMAD.MOV.U32 R7, RZ, RZ, R11 ;  /* 0x000000ffff077224 */ /* 0x000fce00078e000b */
.L_x_221:
[----:B------:R-:W-:Y:S05]  /*0330*/  BSYNC.RECONVERGENT B1 ;  /* 0x0000000000017941 */ /* 0x000fea0003800200 */
.L_x_219:
        /* <DEDUP_REMOVED lines=32> */
.L_x_228:
        /* <DEDUP_REMOVED lines=66> */
.L_x_227:
[----:B------:R-:W-:Y:S05]  /*0960*/  BSYNC.RECONVERGENT B3 ;  /* 0x0000000000037941 */ /* 0x000fea0003800200 */
.L_x_226:
        /* <DEDUP_REMOVED lines=38> */
.L_x_230:
[----:B------:R-:W-:Y:S05]  /*0bd0*/  BSYNC.RECONVERGENT B3 ;  /* 0x0000000000037941 */ /* 0x000fea0003800200 */
.L_x_229:
[----:B------:R-:W-:-:S04]  /*0be0*/  ISETP.NE.U32.AND P1, PT, R5, RZ, PT ;  /* 0x000000ff0500720c */ /* 0x000fc80003f25070 */
[----:B------:R-:W-:-:S13]  /*0bf0*/  ISETP.NE.OR.EX P0, PT, R6, RZ, P0, P1 ;  /* 0x000000ff0600720c */ /* 0x000fda0000705710 */
[----:B------:R-:W-:Y:S05]  /*0c00*/  @!P0 BREAK.RELIABLE B1 ;  /* 0x0000000000018942 */ /* 0x000fea0003800100 */
[----:B------:R-:W-:Y:S05]  /*0c10*/  @!P0 BRA `(.L_x_223) ;  /* 0x00000000005c8947 */ /* 0x000fea0003800000 */
.L_x_225:
[----:B------:R-:W-:Y:S05]  /*0c20*/  BSYNC.RELIABLE B1 ;  /* 0x0000000000017941 */ /* 0x000fea0003800100 */
.L_x_224:
        /* <DEDUP_REMOVED lines=22> */
.L_x_223:
[----:B------:R-:W-:Y:S05]  /*0d90*/  BSYNC.RECONVERGENT B2 ;  /* 0x0000000000027941 */ /* 0x000fea0003800200 */
.L_x_222:
[----:B------:R-:W-:-:S04]  /*0da0*/  ISETP.NE.U32.AND P0, PT, R8, RZ, PT ;  /* 0x000000ff0800720c */ /* 0x000fc80003f05070 */
[----:B------:R-:W-:-:S13]  /*0db0*/  ISETP.NE.AND.EX P0, PT, R7, RZ, PT, P0 ;  /* 0x000000ff0700720c */ /* 0x000fda0003f05300 */
[----:B------:R-:W-:Y:S05]  /*0dc0*/  @!P0 BRA `(.L_x_218) ;  /* 0x0000000000388947 */ /* 0x000fea0003800000 */
[----:B------:R-:W0:Y:S02]  /*0dd0*/  LDCU.64 UR8, c[0x0][0x390] ;  /* 0x00007200ff0877ac */ /* 0x000e240008000a00 */
[----:B0-----:R-:W-:-:S04]  /*0de0*/  LEA R5, P0, R9, UR8, 0x2 ;  /* 0x0000000809057c11 */ /* 0x001fc8000f8010ff */
[----:B------:R-:W-:-:S09]  /*0df0*/  LEA.HI.X R9, R9, UR9, R2, 0x2, P0 ;  /* 0x0000000909097c11 */ /* 0x000fd200080f1402 */
.L_x_231:
        /* <DEDUP_REMOVED lines=11> */
.L_x_218:
[----:B------:R-:W-:Y:S05]  /*0eb0*/  BSYNC.RECONVERGENT B0 ;  /* 0x0000000000007941 */ /* 0x000fea0003800200 */
.L_x_217:
        /* <DEDUP_REMOVED lines=33> */
.L_x_232:
        /* <DEDUP_REMOVED lines=18> */
[----:B-1----:R-:W-:Y:S01]  /*11f0*/  IMAD.IADD R13, R6, 0x1, R13 ;  /* 0x00000001060d7824 */ /* 0x002fe200078e020d */
[----:B------:R-:W-:-:S04]  /*1200*/  @!P0 LEA R6, R2, R7, 0x18 ;  /* 0x0000000702068211 */ /* 0x000fc800078ec0ff */
[----:B------:R-:W-:Y:S04]  /*1210*/  STS [R4], R13 ;  /* 0x0000000d04007388 */ /* 0x000fe80000000800 */
[----:B------:R-:W1:Y:S04]  /*1220*/  @!P0 LDS R3, [R6+0x10] ;  /* 0x0000100006038984 */ /* 0x000e680000000800 */
[----:B-1----:R1:W-:Y:S02]  /*1230*/  @!P0 STG.E desc[UR6][R8.64], R3 ;  /* 0x0000000308008986 */ /* 0x0023e4000c101906 */
.L_x_234:
[----:B------:R-:W-:Y:S05]  /*1240*/  BSYNC.RECONVERGENT B0 ;  /* 0x0000000000007941 */ /* 0x000fea0003800200 */
.L_x_233:
        /* <DEDUP_REMOVED lines=14> */
.L_x_236:
[----:B------:R-:W-:Y:S05]  /*1330*/  BSYNC.RECONVERGENT B0 ;  /* 0x0000000000007941 */ /* 0x000fea0003800200 */
.L_x_235:
        /* <DEDUP_REMOVED lines=32> */
.L_x_241:
        /* <DEDUP_REMOVED lines=33> */
.L_x_240:
[----:B------:R-:W-:Y:S05]  /*1750*/  BSYNC.RECONVERGENT B1 ;  /* 0x0000000000017941 */ /* 0x000fea0003800200 */
.L_x_239:
        /* <DEDUP_REMOVED lines=25> */
.L_x_243:
[----:B------:R-:W-:Y:S05]  /*18f0*/  BSYNC.RECONVERGENT B1 ;  /* 0x0000000000017941 */ /* 0x000fea0003800200 */
.L_x_242:
        /* <DEDUP_REMOVED lines=23> */
.L_x_244:
        /* <DEDUP_REMOVED lines=9> */
.L_x_238:
[----:B------:R-:W-:Y:S05]  /*1b00*/  BSYNC.RECONVERGENT B0 ;  /* 0x0000000000007941 */ /* 0x000fea0003800200 */
.L_x_237:
        /* <DEDUP_REMOVED lines=20> */
.L_x_246:
[----:B------:R-:W-:Y:S05]  /*1c50*/  BSYNC.RECONVERGENT B0 ;  /* 0x0000000000007941 */ /* 0x000fea0003800200 */
.L_x_245:
[----:B-1----:R-:W-:Y:S01]  /*1c60*/  STG.E desc[UR6][R12.64], RZ ;  /* 0x000000ff0c007986 */ /* 0x002fe2000c101906 */
[----:B------:R-:W-:Y:S05]  /*1c70*/  EXIT ;  /* 0x000000000000794d */ /* 0x000fea0003800000 */
        .weak           $__internal_7_$__cuda_sm20_div_u64
        .type           $__internal_7_$__cuda_sm20_div_u64,@function
        .size           $__internal_7_$__cuda_sm20_div_u64,(.L_x_344 - $__internal_7_$__cuda_sm20_div_u64)
$__internal_7_$__cuda_sm20_div_u64:
        /* <DEDUP_REMOVED lines=65> */
[----:B------:R-:W-:Y:S06]  /*2090*/  RET.REL.NODEC R6 `(_Z16reduceSinglePassILj8EEvPiS0_PKij) ;  /* 0xffffffdc06d87950 */ /* 0x000fec0003c3ffff */
.L_x_247:
        /* <DEDUP_REMOVED lines=14> */
.L_x_344:


//--------------------- .text._Z16reduceSinglePassILj4EEvPiS0_PKij --------------------------
	.section	.text._Z16reduceSinglePassILj4EEvPiS0_PKij,"ax",@progbits
	.align	128
        .global         _Z16reduceSinglePassILj4EEvPiS0_PKij
        .type           _Z16reduceSinglePassILj4EEvPiS0_PKij,@function
        .size           _Z16reduceSinglePassILj4EEvPiS0_PKij,(.L_x_345 - _Z16reduceSinglePassILj4EEvPiS0_PKij)
        .other          _Z16reduceSinglePassILj4EEvPiS0_PKij,@"STO_CUDA_ENTRY STV_DEFAULT"
_Z16reduceSinglePassILj4EEvPiS0_PKij:
.text._Z16reduceSinglePassILj4EEvPiS0_PKij:
        /* <DEDUP_REMOVED lines=47> */
.L_x_251:
[----:B------:R-:W-:-:S07]  /*02f0*/  MOV R6, 0x310 ;  /* 0x0000031000067802 */ /* 0x000fce0000000f00 */
[----:B------:R-:W-:Y:S05]  /*0300*/  CALL.REL.NOINC `($__internal_8_$__cuda_sm20_div_u64) ;  /* 0x00000018002c7944 */ /* 0x000fea0003c00000 */
[----:B------:R-:W-:Y:S02]  /*0310*/  IMAD.MOV.U32 R6, RZ, RZ, R8 ;  /* 0x000000ffff067224 */ /* 0x000fe400078e0008 */
[----:B------:R-:W-:-:S07]  /*0320*/  IMAD.MOV.U32 R7, RZ, RZ, R11 ;  /* 0x000000ffff077224 */ /* 0x000fce00078e000b */
.L_x_252:
[----:B------:R-:W-:Y:S05]  /*0330*/  BSYNC.RECONVERGENT B1 ;  /* 0x0000000000017941 */ /* 0x000fea0003800200 */
.L_x_250:
        /* <DEDUP_REMOVED lines=32> */
.L_x_259:
        /* <DEDUP_REMOVED lines=66> */
.L_x_258:
[----:B------:R-:W-:Y:S05]  /*0960*/  BSYNC.RECONVERGENT B3 ;  /* 0x0000000000037941 */ /* 0x000fea0003800200 */
.L_x_257:
        /* <DEDUP_REMOVED lines=38> */
.L_x_261:
[----:B------:R-:W-:Y:S05]  /*0bd0*/  BSYNC.RECONVERGENT B3 ;  /* 0x0000000000037941 */ /* 0x000fea0003800200 */
.L_x_260:
[----:B------:R-:W-:-:S04]  /*0be0*/  ISETP.NE.U32.AND P1, PT, R5, RZ, PT ;  /* 0x000000ff0500720c */ /* 0x000fc80003f25070 */
[----:B------:R-:W-:-:S13]  /*0bf0*/  ISETP.NE.OR.EX P0, PT, R6, RZ, P0, P1 ;  /* 0x000000ff0600720c */ /* 0x000fda0000705710 */
[----:B------:R-:W-:Y:S05]  /*0c00*/  @!P0 BREAK.RELIABLE B1 ;  /* 0x0000000000018942 */ /* 0x000fea0003800100 */
[----:B------:R-:W-:Y:S05]  /*0c10*/  @!P0 BRA `(.L_x_254) ;  /* 0x00000000005c8947 */ /* 0x000fea0003800000 */
.L_x_256:
[----:B------:R-:W-:Y:S05]  /*0c20*/  BSYNC.RELIABLE B1 ;  /* 0x0000000000017941 */ /* 0x000fea0003800100 */
.L_x_255:
        /* <DEDUP_REMOVED lines=22> */
.L_x_254:
[----:B------:R-:W-:Y:S05]  /*0d90*/  BSYNC.RECONVERGENT B2 ;  /* 0x0000000000027941 */ /* 0x000fea0003800200 */
.L_x_253:
[----:B------:R-:W-:-:S04]  /*0da0*/  ISETP.NE.U32.AND P0, PT, R8, RZ, PT ;  /* 0x000000ff0800720c */ /* 0x000fc80003f05070 */
[----:B------:R-:W-:-:S13]  /*0db0*/  ISETP.NE.AND.EX P0, PT, R7, RZ, PT, P0 ;  /* 0x000000ff0700720c */ /* 0x000fda0003f05300 */
[----:B------:R-:W-:Y:S05]  /*0dc0*/  @!P0 BRA `(.L_x_249) ;  /* 0x0000000000388947 */ /* 0x000fea0003800000 */
[----:B------:R-:W0:Y:S02]  /*0dd0*/  LDCU.64 UR8, c[0x0][0x390] ;  /* 0x00007200ff0877ac */ /* 0x000e240008000a00 */
[----:B0-----:R-:W-:-:S04]  /*0de0*/  LEA R5, P0, R9, UR8, 0x2 ;  /* 0x0000000809057c11 */ /* 0x001fc8000f8010ff */
[----:B------:R-:W-:-:S09]  /*0df0*/  LEA.HI.X R9, R9, UR9, R2, 0x2, P0 ;  /* 0x0000000909097c11 */ /* 0x000fd200080f1402 */
.L_x_262:
        /* <DEDUP_REMOVED lines=11> */
.L_x_249:
[----:B------:R-:W-:Y:S05]  /*0eb0*/  BSYNC.RECONVERGENT B0 ;  /* 0x0000000000007941 */ /* 0x000fea0003800200 */
.L_x_248:
        /* <DEDUP_REMOVED lines=29> */
.L_x_263:
        /* <DEDUP_REMOVED lines=9> */
[----:B------:R-:W1:Y:S10]  /*1120*/  LDS R6, [R4] ;  /* 0x0000000004067984 */ /* 0x000e740000000800 */
[----:B------:R-:W-:Y:S01]  /*1130*/  @!P0 LEA R13, R7, R2, 0x18 ;  /* 0x00000002070d8211 */ /* 0x000fe200078ec0ff */
        /* <DEDUP_REMOVED lines=8> */
.L_x_265:
[----:B------:R-:W-:Y:S05]  /*11c0*/  BSYNC.RECONVERGENT B0 ;  /* 0x0000000000007941 */ /* 0x000fea0003800200 */
.L_x_264:
        /* <DEDUP_REMOVED lines=14> */
.L_x_267:
[----:B------:R-:W-:Y:S05]  /*12b0*/  BSYNC.RECONVERGENT B0 ;  /* 0x0000000000007941 */ /* 0x000fea0003800200 */
.L_x_266:
        /* <DEDUP_REMOVED lines=32> */
.L_x_272:
        /* <DEDUP_REMOVED lines=33> */
.L_x_271:
[----:B------:R-:W-:Y:S05]  /*16d0*/  BSYNC.RECONVERGENT B1 ;  /* 0x0000000000017941 */ /* 0x000fea0003800200 */
.L_x_270:
        /* <DEDUP_REMOVED lines=25> */
.L_x_274:
[----:B------:R-:W-:Y:S05]  /*1870*/  BSYNC.RECONVERGENT B1 ;  /* 0x0000000000017941 */ /* 0x000fea0003800200 */
.L_x_273:
        /* <DEDUP_REMOVED lines=23> */
.L_x_275:
        /* <DEDUP_REMOVED lines=9> */
.L_x_269:
[----:B------:R-:W-:Y:S05]  /*1a80*/  BSYNC.RECONVERGENT B0 ;  /* 0x0000000000007941 */ /* 0x000fea0003800200 */
.L_x_268:
        /* <DEDUP_REMOVED lines=16> */
.L_x_277:
[----:B------:R-:W-:Y:S05]  /*1b90*/  BSYNC.RECONVERGENT B0 ;  /* 0x0000000000007941 */ /* 0x000fea0003800200 */
.L_x_276:
[----:B-1----:R-:W-:Y:S01]  /*1ba0*/  STG.E desc[UR6][R10.64], RZ ;  /* 0x000000ff0a007986 */ /* 0x002fe2000c101906 */
[----:B------:R-:W-:Y:S05]  /*1bb0*/  EXIT ;  /* 0x000000000000794d */ /* 0x000fea0003800000 */
        .weak           $__internal_8_$__cuda_sm20_div_u64
        .type           $__internal_8_$__cuda_sm20_div_u64,@function
        .size           $__internal_8_$__cuda_sm20_div_u64,(.L_x_345 - $__internal_8_$__cuda_sm20_div_u64)
$__internal_8_$__cuda_sm20_div_u64:
        /* <DEDUP_REMOVED lines=65> */
[----:B------:R-:W-:Y:S06]  /*1fd0*/  RET.REL.NODEC R6 `(_Z16reduceSinglePassILj4EEvPiS0_PKij) ;  /* 0xffffffe006087950 */ /* 0x000fec0003c3ffff */
.L_x_278:
        /* <DEDUP_REMOVED lines=10> */
.L_x_345:


//--------------------- .text._Z16reduceSinglePassILj2EEvPiS0_PKij --------------------------
	.section	.text._Z16reduceSinglePassILj2EEvPiS0_PKij,"ax",@progbits
	.align	128
        .global         _Z16reduceSinglePassILj2EEvPiS0_PKij
        .type           _Z16reduceSinglePassILj2EEvPiS0_PKij,@function
        .size           _Z16reduceSinglePassILj2EEvPiS0_PKij,(.L_x_346 - _Z16reduceSinglePassILj2EEvPiS0_PKij)
        .other          _Z16reduceSinglePassILj2EEvPiS0_PKij,@"STO_CUDA_ENTRY STV_DEFAULT"
_Z16reduceSinglePassILj2EEvPiS0_PKij:
.text._Z16reduceSinglePassILj2EEvPiS0_PKij:
        /* <DEDUP_REMOVED lines=12> */
[----:B------:R-:W-:Y:S02]  /*00c0*/  IMAD.MOV.U32 R13, RZ, RZ, RZ ;  /* 0x000000ffff0d7224 */ /* 0x000fe400078e00ff */
        /* <DEDUP_REMOVED lines=34> */
.L_x_282:
[----:B------:R-:W-:-:S07]  /*02f0*/  MOV R6, 0x310 ;  /* 0x0000031000067802 */ /* 0x000fce0000000f00 */
[----:B------:R-:W-:Y:S05]  /*0300*/  CALL.REL.NOINC `($__internal_9_$__cuda_sm20_div_u64) ;  /* 0x0000001400647944 */ /* 0x000fea0003c00000 */
[----:B------:R-:W-:Y:S02]  /*0310*/  IMAD.MOV.U32 R6, RZ, RZ, R5 ;  /* 0x000000ffff067224 */ /* 0x000fe400078e0005 */
[----:B------:R-:W-:-:S07]  /*0320*/  IMAD.MOV.U32 R7, RZ, RZ, R8 ;  /* 0x000000ffff077224 */ /* 0x000fce00078e0008 */
.L_x_283:
[----:B------:R-:W-:Y:S05]  /*0330*/  BSYNC.RECONVERGENT B1 ;  /* 0x0000000000017941 */ /* 0x000fea0003800200 */
.L_x_281:
[----:B------:R-:W-:Y:S01]  /*0340*/  IADD3 R4, P0, PT, R6, R4, RZ ;  /* 0x0000000406047210 */ /* 0x000fe20007f1e0ff */
[----:B------:R-:W-:Y:S01]  /*0350*/  BSSY.RECONVERGENT B2, `(.L_x_284) ;  /* 0x000007d000027945 */ /* 0x000fe20003800200 */
[----:B------:R-:W-:-:S03]  /*0360*/  IMAD.MOV.U32 R23, RZ, RZ, RZ ;  /* 0x000000ffff177224 */ /* 0x000fc600078e00ff */
[----:B------:R-:W-:Y:S01]  /*0370*/  IMAD.X R6, RZ, RZ, R7, P0 ;  /* 0x000000ffff067224 */ /* 0x000fe200000e0607 */
[C---:B------:R-:W-:Y:S02]  /*0380*/  ISETP.GE.U32.AND P0, PT, R4.reuse, 0x3, PT ;  /* 0x000000030400780c */ /* 0x040fe40003f06070 */
        /* <DEDUP_REMOVED lines=8> */
[----:B------:R-:W-:Y:S02]  /*0410*/  IMAD.MOV.U32 R23, RZ, RZ, RZ ;  /* 0x000000ffff177224 */ /* 0x000fe400078e00ff */
[----:B------:R-:W-:-:S04]  /*0420*/  ISETP.GT.U32.AND P0, PT, R4, RZ, PT ;  /* 0x000000ff0400720c */ /* 0x000fc80003f04070 */
[----:B------:R-:W-:Y:S02]  /*0430*/  ISETP.GT.AND.EX P0, PT, R6, RZ, PT, P0 ;  /* 0x000000ff0600720c */ /* 0x000fe40003f04300 */
[----:B0-----:R-:W-:-:S04]  /*0440*/  LEA R8, P1, R12, UR8, 0x2 ;  /* 0x000000080c087c11 */ /* 0x001fc8000f8210ff */
[----:B------:R-:W-:-:S07]  /*0450*/  LEA.HI.X R9, R12, UR9, R13, 0x2, P1 ;  /* 0x000000090c097c11 */ /* 0x000fce00088f140d */
[----:B------:R-:W-:Y:S05]  /*0460*/  @!P0 BRA `(.L_x_287) ;  /* 0x0000000400688947 */ /* 0x000fea0003800000 */
[----:B------:R-:W-:Y:S01]  /*0470*/  ISETP.GT.U32.AND P1, PT, R4, 0xc, PT ;  /* 0x0000000c0400780c */ /* 0x000fe20003f24070 */
[----:B------:R-:W-:Y:S01]  /*0480*/  BSSY.RECONVERGENT B3, `(.L_x_288) ;  /* 0x0000036000037945 */ /* 0x000fe20003800200 */
[----:B------:R-:W-:Y:S02]  /*0490*/  PLOP3.LUT P0, PT, PT, PT, PT, 0x80, 0x8 ;  /* 0x000000000008781c */ /* 0x000fe40003f0f070 */
[----:B------:R-:W-:-:S13]  /*04a0*/  ISETP.GT.AND.EX P1, PT, R6, RZ, PT, P1 ;  /* 0x000000ff0600720c */ /* 0x000fda0003f24310 */
[----:B------:R-:W-:Y:S05]  /*04b0*/  @!P1 BRA `(.L_x_289) ;  /* 0x0000000000c89947 */ /* 0x000fea0003800000 */
[----:B------:R-:W-:-:S13]  /*04c0*/  PLOP3.LUT P0, PT, PT, PT, PT, 0x8, 0x80 ;  /* 0x000000000080781c */ /* 0x000fda0003f0e170 */
.L_x_290:
[C-C-:B------:R-:W-:Y:S01]  /*04d0*/  IMAD.WIDE.U32 R24, R2.reuse, 0x8, R8.reuse ;  /* 0x0000000802187825 */ /* 0x140fe200078e0008 */
[----:B------:R0:W2:Y:S05]  /*04e0*/  LDG.E R22, desc[UR6][R8.64] ;  /* 0x0000000608167981 */ /* 0x0000aa000c1e1900 */
[----:B------:R-:W2:Y:S01]  /*04f0*/  LDG.E R24, desc[UR6][R24.64] ;  /* 0x0000000618187981 */ /* 0x000ea2000c1e1900 */
[----:B------:R-:W-:-:S04]  /*0500*/  IMAD.WIDE.U32 R14, R2, 0x20, R8 ;  /* 0x00000020020e7825 */ /* 0x000fc800078e0008 */
[C-C-:B------:R-:W-:Y:S01]  /*0510*/  IMAD.WIDE.U32 R28, R2.reuse, 0x10, R8.reuse ;  /* 0x00000010021c7825 */ /* 0x140fe200078e0008 */
[----:B------:R-:W3:Y:S03]  /*0520*/  LDG.E R26, desc[UR6][R14.64] ;  /* 0x000000060e1a7981 */ /* 0x000ee6000c1e1900 */
[C---:B------:R-:W-:Y:S02]  /*0530*/  IMAD.WIDE.U32 R16, R2.reuse, 0x18, R8 ;  /* 0x0000001802107825 */ /* 0x040fe400078e0008 */
[----:B------:R-:W4:Y:S02]  /*0540*/  LDG.E R28, desc[UR6][R28.64] ;  /* 0x000000061c1c7981 */ /* 0x000f24000c1e1900 */
[C-C-:B------:R-:W-:Y:S02]  /*0550*/  IMAD.WIDE.U32 R10, R2.reuse, 0x8, R14.reuse ;  /* 0x00000008020a7825 */ /* 0x140fe400078e000e */
[----:B------:R1:W4:Y:S02]  /*0560*/  LDG.E R27, desc[UR6][R16.64] ;  /* 0x00000006101b7981 */ /* 0x000324000c1e1900 */
[----:B------:R-:W-:-:S02]  /*0570*/  IMAD.WIDE.U32 R20, R2, 0x20, R14 ;  /* 0x0000002002147825 */ /* 0x000fc400078e000e */
[----:B------:R-:W3:Y:S02]  /*0580*/  LDG.E R11, desc[UR6][R10.64] ;  /* 0x000000060a0b7981 */ /* 0x000ee4000c1e1900 */
[----:B------:R-:W-:-:S04]  /*0590*/  IMAD.WIDE.U32 R18, R2, 0x10, R14 ;  /* 0x0000001002127825 */ /* 0x000fc800078e000e */
[----:B0-----:R-:W-:-:S04]  /*05a0*/  IMAD.WIDE.U32 R8, R2, 0x18, R14 ;  /* 0x0000001802087825 */ /* 0x001fc800078e000e */
[C-C-:B-1----:R-:W-:Y:S01]  /*05b0*/  IMAD.WIDE.U32 R16, R2.reuse, 0x8, R20.reuse ;  /* 0x0000000802107825 */ /* 0x142fe200078e0014 */
[----:B------:R0:W5:Y:S03]  /*05c0*/  LDG.E R10, desc[UR6][R18.64] ;  /* 0x00000006120a7981 */ /* 0x000166000c1e1900 */
[C-C-:B------:R-:W-:Y:S01]  /*05d0*/  IMAD.WIDE.U32 R14, R2.reuse, 0x10, R20.reuse ;  /* 0x00000010020e7825 */ /* 0x140fe200078e0014 */
[----:B------:R-:W5:Y:S04]  /*05e0*/  LDG.E R9, desc[UR6][R8.64] ;  /* 0x0000000608097981 */ /* 0x000f68000c1e1900 */
[----:B------:R1:W5:Y:S01]  /*05f0*/  LDG.E R7, desc[UR6][R16.64] ;  /* 0x0000000610077981 */ /* 0x000362000c1e1900 */
[----:B0-----:R-:W-:-:S03]  /*0600*/  IMAD.WIDE.U32 R18, R2, 0x20, R20 ;  /* 0x0000002002127825 */ /* 0x001fc600078e0014 */
[----:B------:R-:W5:Y:S04]  /*0610*/  LDG.E R14, desc[UR6][R14.64] ;  /* 0x000000060e0e7981 */ /* 0x000f68000c1e1900 */
[----:B------:R0:W5:Y:S01]  /*0620*/  LDG.E R8, desc[UR6][R20.64] ;  /* 0x0000000614087981 */ /* 0x000162000c1e1900 */
[----:B-1----:R-:W-:-:S05]  /*0630*/  IMAD.WIDE.U32 R16, R2, 0x18, R20 ;  /* 0x0000001802107825 */ /* 0x002fca00078e0014 */
[----:B------:R-:W5:Y:S01]  /*0640*/  LDG.E R29, desc[UR6][R16.64] ;  /* 0x00000006101d7981 */ /* 0x000f62000c1e1900 */
[----:B0-----:R-:W-:-:S06]  /*0650*/  IMAD.WIDE.U32 R20, R2, 0x18, R18 ;  /* 0x0000001802147825 */ /* 0x001fcc00078e0012 */
[----:B------:R-:W5:Y:S04]  /*0660*/  LDG.E R21, desc[UR6][R20.64] ;  /* 0x0000000614157981 */ /* 0x000f68000c1e1900 */
[----:B------:R-:W5:Y:S01]  /*0670*/  LDG.E R17, desc[UR6][R18.64] ;  /* 0x0000000612117981 */ /* 0x000f62000c1e1900 */
[----:B--2---:R-:W-:Y:S01]  /*0680*/  IADD3 R15, PT, PT, R24, R22, R23 ;  /* 0x00000016180f7210 */ /* 0x004fe20007ffe017 */
[----:B------:R-:W-:-:S04]  /*0690*/  IMAD.WIDE.U32 R22, R2, 0x8, R18 ;  /* 0x0000000802167825 */ /* 0x000fc800078e0012 */
[----:B------:R-:W-:Y:S02]  /*06a0*/  IMAD.WIDE.U32 R24, R2, 0x10, R18 ;  /* 0x0000001002187825 */ /* 0x000fe400078e0012 */
[----:B------:R-:W2:Y:S04]  /*06b0*/  LDG.E R22, desc[UR6][R22.64] ;  /* 0x0000000616167981 */ /* 0x000ea8000c1e1900 */
[----:B------:R-:W2:Y:S01]  /*06c0*/  LDG.E R24, desc[UR6][R24.64] ;  /* 0x0000000618187981 */ /* 0x000ea2000c1e1900 */
[----:B------:R-:W-:Y:S02]  /*06d0*/  IADD3 R4, P1, PT, R4, -0x10, RZ ;  /* 0xfffffff004047810 */ /* 0x000fe40007f3e0ff */
[----:B----4-:R-:W-:Y:S02]  /*06e0*/  IADD3 R27, PT, PT, R27, R28, R15 ;  /* 0x0000001c1b1b7210 */ /* 0x010fe40007ffe00f */
[----:B------:R-:W-:-:S02]  /*06f0*/  IADD3.X R6, PT, PT, R6, -0x1, RZ, P1, !PT ;  /* 0xffffffff06067810 */ /* 0x000fc40000ffe4ff */
[----:B---3--:R-:W-:Y:S01]  /*0700*/  IADD3 R11, PT, PT, R11, R26, R27 ;  /* 0x0000001a0b0b7210 */ /* 0x008fe20007ffe01b */
[----:B------:R-:W-:Y:S01]  /*0710*/  IMAD.WIDE.U32 R12, R2, 0x8, R12 ;  /* 0x00000008020c7825 */ /* 0x000fe200078e000c */
[----:B------:R-:W-:-:S04]  /*0720*/  ISETP.GT.U32.AND P1, PT, R4, 0xc, PT ;  /* 0x0000000c0400780c */ /* 0x000fc80003f24070 */
[----:B------:R-:W-:Y:S01]  /*0730*/  ISETP.GT.AND.EX P1, PT, R6, RZ, PT, P1 ;  /* 0x000000ff0600720c */ /* 0x000fe20003f24310 */
[----:B------:R-:W-:Y:S01]  /*0740*/  IMAD.WIDE.U32 R12, R2, 0x8, R12 ;  /* 0x00000008020c7825 */ /* 0x000fe200078e000c */
[----:B-----5:R-:W-:-:S03]  /*0750*/  IADD3 R9, PT, PT, R9, R10, R11 ;  /* 0x0000000a09097210 */ /* 0x020fc60007ffe00b */
[----:B------:R-:W-:Y:S01]  /*0760*/  IMAD.WIDE.U32 R12, R2, 0x8, R12 ;  /* 0x00000008020c7825 */ /* 0x000fe200078e000c */
[----:B------:R-:W-:-:S04]  /*0770*/  IADD3 R7, PT, PT, R7, R8, R9 ;  /* 0x0000000807077210 */ /* 0x000fc80007ffe009 */
[----:B------:R-:W-:Y:S01]  /*0780*/  IADD3 R7, PT, PT, R29, R14, R7 ;  /* 0x0000000e1d077210 */ /* 0x000fe20007ffe007 */
[----:B------:R-:W-:-:S04]  /*0790*/  IMAD.WIDE.U32 R12, R2, 0x8, R12 ;  /* 0x00000008020c7825 */ /* 0x000fc800078e000c */
[----:B------:R-:W-:Y:S01]  /*07a0*/  IMAD.WIDE.U32 R8, R2, 0x20, R18 ;  /* 0x0000002002087825 */ /* 0x000fe200078e0012 */
[----:B--2---:R-:W-:-:S04]  /*07b0*/  IADD3 R7, PT, PT, R22, R17, R7 ;  /* 0x0000001116077210 */ /* 0x004fc80007ffe007 */
[----:B------:R-:W-:Y:S01]  /*07c0*/  IADD3 R23, PT, PT, R21, R24, R7 ;  /* 0x0000001815177210 */ /* 0x000fe20007ffe007 */
[----:B------:R-:W-:Y:S06]  /*07d0*/  @P1 BRA `(.L_x_290) ;  /* 0xfffffffc003c1947 */ /* 0x000fec000383ffff */
.L_x_289:
[----:B------:R-:W-:Y:S05]  /*07e0*/  BSYNC.RECONVERGENT B3 ;  /* 0x0000000000037941 */ /* 0x000fea0003800200 */
.L_x_288:
[----:B------:R-:W-:Y:S01]  /*07f0*/  ISETP.GT.U32.AND P1, PT, R4, 0x4, PT ;  /* 0x000000040400780c */ /* 0x000fe20003f24070 */
[----:B------:R-:W-:Y:S03]  /*0800*/  BSSY.RECONVERGENT B3, `(.L_x_291) ;  /* 0x000001c000037945 */ /* 0x000fe60003800200 */
[----:B------:R-:W-:-:S13]  /*0810*/  ISETP.GT.AND.EX P1, PT, R6, RZ, PT, P1 ;  /* 0x000000ff0600720c */ /* 0x000fda0003f24310 */
[----:B------:R-:W-:Y:S05]  /*0820*/  @!P1 BRA `(.L_x_292) ;  /* 0x0000000000649947 */ /* 0x000fea0003800000 */
[C-C-:B------:R-:W-:Y:S01]  /*0830*/  IMAD.WIDE.U32 R26, R2.reuse, 0x8, R8.reuse ;  /* 0x00000008021a7825 */ /* 0x140fe200078e0008 */
[----:B------:R0:W2:Y:S03]  /*0840*/  LDG.E R22, desc[UR6][R8.64] ;  /* 0x0000000608167981 */ /* 0x0000a6000c1e1900 */
[C-C-:B------:R-:W-:Y:S02]  /*0850*/  IMAD.WIDE.U32 R10, R2.reuse, 0x20, R8.reuse ;  /* 0x00000020020a7825 */ /* 0x140fe400078e0008 */
[----:B------:R-:W2:Y:S02]  /*0860*/  LDG.E R26, desc[UR6][R26.64] ;  /* 0x000000061a1a7981 */ /* 0x000ea4000c1e1900 */
[C-C-:B------:R-:W-:Y:S02]  /*0870*/  IMAD.WIDE.U32 R14, R2.reuse, 0x10, R8.reuse ;  /* 0x00000010020e7825 */ /* 0x140fe400078e0008 */
[----:B------:R-:W3:Y:S02]  /*0880*/  LDG.E R7, desc[UR6][R10.64] ;  /* 0x000000060a077981 */ /* 0x000ee4000c1e1900 */
[----:B------:R-:W-:-:S02]  /*0890*/  IMAD.WIDE.U32 R16, R2, 0x18, R8 ;  /* 0x0000001802107825 */ /* 0x000fc400078e0008 */
[----:B------:R-:W4:Y:S02]  /*08a0*/  LDG.E R15, desc[UR6][R14.64] ;  /* 0x000000060e0f7981 */ /* 0x000f24000c1e1900 */
[C-C-:B------:R-:W-:Y:S02]  /*08b0*/  IMAD.WIDE.U32 R18, R2.reuse, 0x8, R10.reuse ;  /* 0x0000000802127825 */ /* 0x140fe400078e000a */
[----:B------:R-:W4:Y:S02]  /*08c0*/  LDG.E R16, desc[UR6][R16.64] ;  /* 0x0000000610107981 */ /* 0x000f24000c1e1900 */
[C-C-:B------:R-:W-:Y:S02]  /*08d0*/  IMAD.WIDE.U32 R20, R2.reuse, 0x10, R10.reuse ;  /* 0x0000001002147825 */ /* 0x140fe400078e000a */
[----:B------:R-:W3:Y:S02]  /*08e0*/  LDG.E R18, desc[UR6][R18.64] ;  /* 0x0000000612127981 */ /* 0x000ee4000c1e1900 */
[----:B------:R-:W-:-:S02]  /*08f0*/  IMAD.WIDE.U32 R24, R2, 0x18, R10 ;  /* 0x0000001802187825 */ /* 0x000fc400078e000a */
[----:B------:R-:W5:Y:S04]  /*0900*/  LDG.E R20, desc[UR6][R20.64] ;  /* 0x0000000614147981 */ /* 0x000f68000c1e1900 */
[----:B------:R-:W5:Y:S01]  /*0910*/  LDG.E R24, desc[UR6][R24.64] ;  /* 0x0000000618187981 */ /* 0x000f62000c1e1900 */
[----:B------:R-:W-:Y:S01]  /*0920*/  IMAD.WIDE.U32 R12, R2, 0x8, R12 ;  /* 0x00000008020c7825 */ /* 0x000fe200078e000c */
[----:B------:R-:W-:Y:S02]  /*0930*/  IADD3 R4, P1, PT, R4, -0x8, RZ ;  /* 0xfffffff804047810 */ /* 0x000fe40007f3e0ff */
[----:B------:R-:W-:Y:S01]  /*0940*/  PLOP3.LUT P0, PT, PT, PT, PT, 0x8, 0x80 ;  /* 0x000000000080781c */ /* 0x000fe20003f0e170 */
[----:B0-----:R-:W-:Y:S01]  /*0950*/  IMAD.WIDE.U32 R8, R2, 0x20, R10 ;  /* 0x0000002002087825 */ /* 0x001fe200078e000a */
[----:B------:R-:W-:-:S03]  /*0960*/  IADD3.X R6, PT, PT, R6, -0x1, RZ, P1, !PT ;  /* 0xffffffff06067810 */ /* 0x000fc60000ffe4ff */
[----:B------:R-:W-:Y:S01]  /*0970*/  IMAD.WIDE.U32 R12, R2, 0x8, R12 ;  /* 0x00000008020c7825 */ /* 0x000fe200078e000c */
[----:B--2---:R-:W-:-:S04]  /*0980*/  IADD3 R22, PT, PT, R26, R22, R23 ;  /* 0x000000161a167210 */ /* 0x004fc80007ffe017 */
[----:B----4-:R-:W-:-:S04]  /*0990*/  IADD3 R22, PT, PT, R16, R15, R22 ;  /* 0x0000000f10167210 */ /* 0x010fc80007ffe016 */
[----:B---3--:R-:W-:-:S04]  /*09a0*/  IADD3 R7, PT, PT, R18, R7, R22 ;  /* 0x0000000712077210 */ /* 0x008fc80007ffe016 */
[----:B-----5:R-:W-:-:S07]  /*09b0*/  IADD3 R23, PT, PT, R24, R20, R7 ;  /* 0x0000001418177210 */ /* 0x020fce0007ffe007 */
.L_x_292:
[----:B------:R-:W-:Y:S05]  /*09c0*/  BSYNC.RECONVERGENT B3 ;  /* 0x0000000000037941 */ /* 0x000fea0003800200 */
.L_x_291:
[----:B------:R-:W-:-:S04]  /*09d0*/  ISETP.NE.U32.AND P1, PT, R4, RZ, PT ;  /* 0x000000ff0400720c */ /* 0x000fc80003f25070 */
[----:B------:R-:W-:-:S13]  /*09e0*/  ISETP.NE.OR.EX P0, PT, R6, RZ, P0, P1 ;  /* 0x000000ff0600720c */ /* 0x000fda0000705710 */
[----:B------:R-:W-:Y:S05]  /*09f0*/  @!P0 BREAK.RELIABLE B1 ;  /* 0x0000000000018942 */ /* 0x000fea0003800100 */
[----:B------:R-:W-:Y:S05]  /*0a00*/  @!P0 BRA `(.L_x_285) ;  /* 0x0000000000448947 */ /* 0x000fea0003800000 */
.L_x_287:
[----:B------:R-:W-:Y:S05]  /*0a10*/  BSYNC.RELIABLE B1 ;  /* 0x0000000000017941 */ /* 0x000fea0003800100 */
.L_x_286:
[C-C-:B------:R-:W-:Y:S01]  /*0a20*/  IMAD.WIDE.U32 R14, R2.reuse, 0x8, R8.reuse ;  /* 0x00000008020e7825 */ /* 0x140fe200078e0008 */
[----:B------:R0:W2:Y:S03]  /*0a30*/  LDG.E R18, desc[UR6][R8.64] ;  /* 0x0000000608127981 */ /* 0x0000a6000c1e1900 */
[C-C-:B------:R-:W-:Y:S02]  /*0a40*/  IMAD.WIDE.U32 R16, R2.reuse, 0x10, R8.reuse ;  /* 0x0000001002107825 */ /* 0x140fe400078e0008 */
[----:B------:R-:W2:Y:S02]  /*0a50*/  LDG.E R14, desc[UR6][R14.64] ;  /* 0x000000060e0e7981 */ /* 0x000ea4000c1e1900 */
[----:B------:R-:W-:Y:S02]  /*0a60*/  IMAD.WIDE.U32 R10, R2, 0x18, R8 ;  /* 0x00000018020a7825 */ /* 0x000fe400078e0008 */
[----:B------:R-:W3:Y:S04]  /*0a70*/  LDG.E R17, desc[UR6][R16.64] ;  /* 0x0000000610117981 */ /* 0x000ee8000c1e1900 */
[----:B------:R-:W3:Y:S01]  /*0a80*/  LDG.E R10, desc[UR6][R10.64] ;  /* 0x000000060a0a7981 */ /* 0x000ee2000c1e1900 */
[----:B------:R-:W-:-:S04]  /*0a90*/  IADD3 R4, P0, PT, R4, -0x4, RZ ;  /* 0xfffffffc04047810 */ /* 0x000fc80007f1e0ff */
[----:B------:R-:W-:Y:S02]  /*0aa0*/  IADD3.X R6, PT, PT, R6, -0x1, RZ, P0, !PT ;  /* 0xffffffff06067810 */ /* 0x000fe400007fe4ff */
[----:B------:R-:W-:-:S04]  /*0ab0*/  ISETP.NE.U32.AND P0, PT, R4, RZ, PT ;  /* 0x000000ff0400720c */ /* 0x000fc80003f05070 */
[----:B------:R-:W-:Y:S01]  /*0ac0*/  ISETP.NE.AND.EX P0, PT, R6, RZ, PT, P0 ;  /* 0x000000ff0600720c */ /* 0x000fe20003f05300 */
[----:B------:R-:W-:-:S04]  /*0ad0*/  IMAD.WIDE.U32 R12, R2, 0x8, R12 ;  /* 0x00000008020c7825 */ /* 0x000fc800078e000c */
[----:B0-----:R-:W-:Y:S01]  /*0ae0*/  IMAD.WIDE.U32 R8, R2, 0x20, R8 ;  /* 0x0000002002087825 */ /* 0x001fe200078e0008 */
[----:B--2---:R-:W-:-:S04]  /*0af0*/  IADD3 R18, PT, PT, R14, R18, R23 ;  /* 0x000000120e127210 */ /* 0x004fc80007ffe017 */
[----:B---3--:R-:W-:-:S03]  /*0b00*/  IADD3 R23, PT, PT, R10, R17, R18 ;  /* 0x000000110a177210 */ /* 0x008fc60007ffe012 */
[----:B------:R-:W-:Y:S05]  /*0b10*/  @P0 BRA `(.L_x_286) ;  /* 0xfffffffc00c00947 */ /* 0x000fea000383ffff */
.L_x_285:
[----:B------:R-:W-:Y:S05]  /*0b20*/  BSYNC.RECONVERGENT B2 ;  /* 0x0000000000027941 */ /* 0x000fea0003800200 */
.L_x_284:
[----:B------:R-:W-:-:S04]  /*0b30*/  ISETP.NE.U32.AND P0, PT, R5, RZ, PT ;  /* 0x000000ff0500720c */ /* 0x000fc80003f05070 */
[----:B------:R-:W-:-:S13]  /*0b40*/  ISETP.NE.AND.EX P0, PT, RZ, RZ, PT, P0 ;  /* 0x000000ffff00720c */ /* 0x000fda0003f05300 */
[----:B------:R-:W-:Y:S05]  /*0b50*/  @!P0 BRA `(.L_x_280) ;  /* 0x00000000003c8947 */ /* 0x000fea0003800000 */
[----:B------:R-:W0:Y:S01]  /*0b60*/  LDCU.64 UR8, c[0x0][0x390] ;  /* 0x00007200ff0877ac */ /* 0x000e220008000a00 */
[----:B------:R-:W-:-:S05]  /*0b70*/  IADD3 R9, P1, PT, RZ, -R5, RZ ;  /* 0x80000005ff097210 */ /* 0x000fca0007f3e0ff */
[----:B------:R-:W-:Y:S01]  /*0b80*/  IMAD.X R10, RZ, RZ, -0x1, P1 ;  /* 0xffffffffff0a7424 */ /* 0x000fe200008e06ff */
[----:B0-----:R-:W-:-:S04]  /*0b90*/  LEA R4, P0, R12, UR8, 0x2 ;  /* 0x000000080c047c11 */ /* 0x001fc8000f8010ff */
[----:B------:R-:W-:-:S09]  /*0ba0*/  LEA.HI.X R5, R12, UR9, R13, 0x2, P0 ;  /* 0x000000090c057c11 */ /* 0x000fd200080f140d */
.L_x_293:
[----:B------:R-:W-:Y:S02]  /*0bb0*/  IMAD.MOV.U32 R6, RZ, RZ, R4 ;  /* 0x000000ffff067224 */ /* 0x000fe400078e0004 */
[----:B------:R-:W-:-:S05]  /*0bc0*/  IMAD.MOV.U32 R7, RZ, RZ, R5 ;  /* 0x000000ffff077224 */ /* 0x000fca00078e0005 */
[----:B------:R-:W2:Y:S01]  /*0bd0*/  LDG.E R8, desc[UR6][R6.64] ;  /* 0x0000000606087981 */ /* 0x000ea2000c1e1900 */
[----:B------:R-:W-:Y:S01]  /*0be0*/  IADD3 R9, P0, PT, R9, 0x1, RZ ;  /* 0x0000000109097810 */ /* 0x000fe20007f1e0ff */
[----:B------:R-:W-:-:S04]  /*0bf0*/  IMAD.WIDE.U32 R4, R2, 0x8, R6 ;  /* 0x0000000802047825 */ /* 0x000fc800078e0006 */
[----:B------:R-:W-:Y:S01]  /*0c00*/  IMAD.X R10, RZ, RZ, R10, P0 ;  /* 0x000000ffff0a7224 */ /* 0x000fe200000e060a */
[----:B------:R-:W-:-:S04]  /*0c10*/  ISETP.NE.U32.AND P0, PT, R9, RZ, PT ;  /* 0x000000ff0900720c */ /* 0x000fc80003f05070 */
[----:B------:R-:W-:Y:S01]  /*0c20*/  ISETP.NE.AND.EX P0, PT, R10, RZ, PT, P0 ;  /* 0x000000ff0a00720c */ /* 0x000fe20003f05300 */
[----:B--2---:R-:W-:-:S12]  /*0c30*/  IMAD.IADD R23, R8, 0x1, R23 ;  /* 0x0000000108177824 */ /* 0x004fd800078e0217 */
[----:B------:R-:W-:Y:S05]  /*0c40*/  @P0 BRA `(.L_x_293) ;  /* 0xfffffffc00d80947 */ /* 0x000fea000383ffff */
.L_x_280:
[----:B------:R-:W-:Y:S05]  /*0c50*/  BSYNC.RECONVERGENT B0 ;  /* 0x0000000000007941 */ /* 0x000fea0003800200 */
.L_x_279:
        /* <DEDUP_REMOVED lines=17> */
[----:B------:R1:W-:Y:S03]  /*0d70*/  STS [R4], R5 ;  /* 0x0000000504007388 */ /* 0x0003e60000000800 */
[----:B------:R-:W-:Y:S05]  /*0d80*/  @P0 EXIT ;  /* 0x000000000000094d */ /* 0x000fea0003800000 */
[----:B------:R-:W-:Y:S01]  /*0d90*/  LEA R7, R11, R8, 0x18 ;  /* 0x000000080b077211 */ /* 0x000fe200078ec0ff */
[----:B01----:R-:W0:Y:S05]  /*0da0*/  LDC.64 R4, c[0x0][0x380] ;  /* 0x0000e000ff047b82 */ /* 0x003e2a0000000a00 */
[----:B------:R-:W1:Y:S01]  /*0db0*/  LDS R7, [R7+0x10] ;  /* 0x0000100007077984 */ /* 0x000e620000000800 */
[----:B0-----:R-:W-:-:S05]  /*0dc0*/  IMAD.WIDE.U32 R2, R3, 0x4, R4 ;  /* 0x0000000403027825 */ /* 0x001fca00078e0004 */
[----:B-1----:R-:W-:Y:S01]  /*0dd0*/  STG.E desc[UR6][R2.64], R7 ;  /* 0x0000000702007986 */ /* 0x002fe2000c101906 */
[----:B------:R-:W-:Y:S05]  /*0de0*/  EXIT ;  /* 0x000000000000794d */ /* 0x000fea0003800000 */
.L_x_294:
        /* <DEDUP_REMOVED lines=13> */
[----:B------:R-:W1:Y:S04]  /*0ec0*/  @!P0 LDS R9, [R9+0x10] ;  /* 0x0000100009098984 */ /* 0x000e680000000800 */
[----:B-1----:R1:W-:Y:S02]  /*0ed0*/  @!P0 STG.E desc[UR6][R2.64], R9 ;  /* 0x0000000902008986 */ /* 0x0023e4000c101906 */
.L_x_296:
[----:B------:R-:W-:Y:S05]  /*0ee0*/  BSYNC.RECONVERGENT B0 ;  /* 0x0000000000007941 */ /* 0x000fea0003800200 */
.L_x_295:
        /* <DEDUP_REMOVED lines=14> */
.L_x_298:
[----:B------:R-:W-:Y:S05]  /*0fd0*/  BSYNC.RECONVERGENT B0 ;  /* 0x0000000000007941 */ /* 0x000fea0003800200 */
.L_x_297:
[----:B------:R-:W-:Y:S06]  /*0fe0*/  BAR.SYNC.DEFER_BLOCKING 0x0 ;  /* 0x0000000000007b1d */ /* 0x000fec0000010000 */
[----:B-1----:R-:W1:Y:S02]  /*0ff0*/  LDS.U8 R2, [R5] ;  /* 0x0000000005027984 */ /* 0x002e640000000000 */
[----:B-1----:R-:W-:-:S13]  /*1000*/  ISETP.NE.AND P0, PT, R2, RZ, PT ;  /* 0x000000ff0200720c */ /* 0x002fda0003f05270 */
[----:B------:R-:W-:Y:S05]  /*1010*/  @!P0 EXIT ;  /* 0x000000000000894d */ /* 0x000fea0003800000 */
[----:B------:R-:W-:Y:S01]  /*1020*/  ISETP.GE.U32.AND P0, PT, R0, UR5, PT ;  /* 0x0000000500007c0c */ /* 0x000fe2000bf06070 */
[----:B------:R-:W-:Y:S01]  /*1030*/  BSSY.RECONVERGENT B0, `(.L_x_299) ;  /* 0x0000077000007945 */ /* 0x000fe20003800200 */
[----:B------:R-:W-:-:S11]  /*1040*/  IMAD.MOV.U32 R9, RZ, RZ, RZ ;  /* 0x000000ffff097224 */ /* 0x000fd600078e00ff */
        /* <DEDUP_REMOVED lines=9> */
[--C-:B--2---:R-:W-:Y:S02]  /*10e0*/  SHF.R.U64 R6, R2, 0x1, R3.reuse ;  /* 0x0000000102067819 */ /* 0x104fe40000001203 */
[----:B------:R-:W-:Y:S02]  /*10f0*/  ISETP.GE.U32.AND.EX P1, PT, R3, RZ, PT, P1 ;  /* 0x000000ff0300720c */ /* 0x000fe40003f26110 */
[----:B------:R-:W-:Y:S02]  /*1100*/  IADD3 R6, P4, PT, R6, 0x1, RZ ;  /* 0x0000000106067810 */ /* 0x000fe40007f9e0ff */
[----:B------:R-:W-:Y:S02]  /*1110*/  SHF.R.U32.HI R10, RZ, 0x1, R3 ;  /* 0x00000001ff0a7819 */ /* 0x000fe40000011603 */
[----:B------:R-:W-:-:S03]  /*1120*/  LOP3.LUT R24, R6, 0xf, RZ, 0xc0, !PT ;  /* 0x0000000f06187812 */ /* 0x000fc600078ec0ff */
[----:B------:R-:W-:Y:S01]  /*1130*/  IMAD.X R10, RZ, RZ, R10, P4 ;  /* 0x000000ffff0a7224 */ /* 0x000fe200020e060a */
[----:B------:R-:W-:-:S04]  /*1140*/  ISETP.NE.U32.AND P0, PT, R24, RZ, PT ;  /* 0x000000ff1800720c */ /* 0x000fc80003f05070 */
[----:B------:R-:W-:Y:S01]  /*1150*/  ISETP.NE.AND.EX P0, PT, RZ, RZ, PT, P0 ;  /* 0x000000ffff00720c */ /* 0x000fe20003f05300 */
[----:B------:R-:W-:-:S12]  /*1160*/  @!P1 BRA `(.L_x_302) ;  /* 0x0000000000a09947 */ /* 0x000fd80003800000 */
[----:B------:R-:W1:Y:S01]  /*1170*/  LDCU.64 UR8, c[0x0][0x388] ;  /* 0x00007100ff0877ac */ /* 0x000e620008000a00 */
[----:B------:R-:W-:Y:S01]  /*1180*/  LOP3.LUT R11, R6, 0xfffffff0, RZ, 0xc0, !PT ;  /* 0xfffffff0060b7812 */ /* 0x000fe200078ec0ff */
[----:B------:R-:W-:Y:S01]  /*1190*/  IMAD.MOV.U32 R9, RZ, RZ, RZ ;  /* 0x000000ffff097224 */ /* 0x000fe200078e00ff */
[----:B-1----:R-:W-:-:S04]  /*11a0*/  LEA R2, P1, R7, UR8, 0x2 ;  /* 0x0000000807027c11 */ /* 0x002fc8000f8210ff */
[----:B------:R-:W-:Y:S02]  /*11b0*/  IADD3 R2, P4, PT, R2, 0x40, RZ ;  /* 0x0000004002027810 */ /* 0x000fe40007f9e0ff */
[----:B------:R-:W-:-:S05]  /*11c0*/  LEA.HI.X R3, R7, UR9, R0, 0x2, P1 ;  /* 0x0000000907037c11 */ /* 0x000fca00088f1400 */
[----:B------:R-:W-:-:S07]  /*11d0*/  IMAD.X R3, RZ, RZ, R3, P4 ;  /* 0x000000ffff037224 */ /* 0x000fce00020e0603 */
.L_x_303:
[----:B------:R-:W2:Y:S04]  /*11e0*/  LDG.E R18, desc[UR6][R2.64+-0x40] ;  /* 0xffffc00602127981 */ /* 0x000ea8000c1e1900 */
[----:B------:R-:W2:Y:S04]  /*11f0*/  LDG.E R20, desc[UR6][R2.64+-0x38] ;  /* 0xffffc80602147981 */ /* 0x000ea8000c1e1900 */
[----:B------:R-:W3:Y:S04]  /*1200*/  LDG.E R21, desc[UR6][R2.64+-0x30] ;  /* 0xffffd00602157981 */ /* 0x000ee8000c1e1900 */
[----:B------:R-:W3:Y:S04]  /*1210*/  LDG.E R22, desc[UR6][R2.64+-0x28] ;  /* 0xffffd80602167981 */ /* 0x000ee8000c1e1900 */
[----:B0-----:R-:W4:Y:S04]  /*1220*/  LDG.E R23, desc[UR6][R2.64+-0x20] ;  /* 0xffffe00602177981 */ /* 0x001f28000c1e1900 */
        /* <DEDUP_REMOVED lines=28> */
.L_x_302:
[----:B------:R-:W-:Y:S05]  /*13f0*/  BSYNC.RECONVERGENT B1 ;  /* 0x0000000000017941 */ /* 0x000fea0003800200 */
.L_x_301:
        /* <DEDUP_REMOVED lines=25> */
.L_x_305:
[----:B------:R-:W-:Y:S05]  /*1590*/  BSYNC.RECONVERGENT B1 ;  /* 0x0000000000017941 */ /* 0x000fea0003800200 */
.L_x_304:
        /* <DEDUP_REMOVED lines=23> */
.L_x_306:
        /* <DEDUP_REMOVED lines=9> */
.L_x_300:
[----:B------:R-:W-:Y:S05]  /*17a0*/  BSYNC.RECONVERGENT B0 ;  /* 0x0000000000007941 */ /* 0x000fea0003800200 */
.L_x_299:
[----:B--2---:R-:W1:Y:S01]  /*17b0*/  LDC.64 R10, c[0x4][RZ] ;  /* 0x01000000ff0a7b82 */ /* 0x004e620000000a00 */
[----:B------:R2:W-:Y:S01]  /*17c0*/  STS [R4], R9 ;  /* 0x0000000904007388 */ /* 0x0005e20000000800 */
[----:B------:R-:W-:Y:S06]  /*17d0*/  BSSY.RECONVERGENT B0, `(.L_x_307) ;  /* 0x000000a000007945 */ /* 0x000fec0003800200 */
[----:B------:R-:W-:Y:S06]  /*17e0*/  BAR.SYNC.DEFER_BLOCKING 0x0 ;  /* 0x0000000000007b1d */ /* 0x000fec0000010000 */
[----:B--2---:R-:W-:Y:S05]  /*17f0*/  @P2 BRA `(.L_x_308) ;  /* 0x00000000001c2947 */ /* 0x004fea0003800000 */
[----:B------:R-:W-:Y:S04]  /*1800*/  LDS R0, [R4+0x4] ;  /* 0x0000040004007984 */ /* 0x000fe80000000800 */
[----:B------:R-:W2:Y:S02]  /*1810*/  LDS R3, [R4] ;  /* 0x0000000004037984 */ /* 0x000ea40000000800 */
[----:B--2---:R-:W-:Y:S02]  /*1820*/  IMAD.IADD R7, R0, 0x1, R3 ;  /* 0x0000000100077824 */ /* 0x004fe400078e0203 */
[----:B------:R-:W2:Y:S03]  /*1830*/  @!P3 LDC.64 R2, c[0x0][0x380] ;  /* 0x0000e000ff02bb82 */ /* 0x000ea60000000a00 */
[----:B------:R-:W-:Y:S04]  /*1840*/  STS [R4], R7 ;  /* 0x0000000704007388 */ /* 0x000fe80000000800 */
[----:B------:R-:W2:Y:S04]  /*1850*/  @!P3 LDS R5, [R5+0x10] ;  /* 0x000010000505b984 */ /* 0x000ea80000000800 */
[----:B--2---:R2:W-:Y:S02]  /*1860*/  @!P3 STG.E desc[UR6][R2.64], R5 ;  /* 0x000000050200b986 */ /* 0x0045e4000c101906 */
.L_x_308:
[----:B------:R-:W-:Y:S05]  /*1870*/  BSYNC.RECONVERGENT B0 ;  /* 0x0000000000007941 */ /* 0x000fea0003800200 */
.L_x_307:
[----:B-1----:R-:W-:Y:S01]  /*1880*/  STG.E desc[UR6][R10.64], RZ ;  /* 0x000000ff0a007986 */ /* 0x002fe2000c101906 */
[----:B------:R-:W-:Y:S05]  /*1890*/  EXIT ;  /* 0x000000000000794d */ /* 0x000fea0003800000 */
        .weak           $__internal_9_$__cuda_sm20_div_u64
        .type           $__internal_9_$__cuda_sm20_div_u64,@function
        .size           $__internal_9_$__cuda_sm20_div_u64,(.L_x_346 - $__internal_9_$__cuda_sm20_div_u64)
$__internal_9_$__cuda_sm20_div_u64:
[----:B------:R-:W-:-:S06]  /*18a0*/  IMAD.MOV.U32 R9, RZ, RZ, RZ ;  /* 0x000000ffff097224 */ /* 0x000fcc00078e00ff */
        /* <DEDUP_REMOVED lines=19> */
[----:B------:R-:W-:-:S04]  /*19e0*/  IMAD R10, R9, R8, R11 ;  /* 0x00000008090a7224 */ /* 0x000fc800078e020b */
        /* <DEDUP_REMOVED lines=10> */
[----:B------:R-:W-:Y:S02]  /*1a90*/  IMAD.MOV.U32 R11, RZ, RZ, RZ ;  /* 0x000000ffff0b7224 */ /* 0x000fe400078e00ff */
[----:B------:R-:W-:-:S04]  /*1aa0*/  IMAD.WIDE.U32 R10, R14, R5, R10 ;  /* 0x000000050e0a7225 */ /* 0x000fc800078e000a */
[C---:B------:R-:W-:Y:S02]  /*1ab0*/  IMAD R15, R16.reuse, R5, RZ ;  /* 0x00000005100f7224 */ /* 0x040fe400078e02ff */
[----:B------:R-:W-:-:S04]  /*1ac0*/  IMAD.HI.U32 R10, P0, R16, R7, R10 ;  /* 0x00000007100a7227 */ /* 0x000fc8000780000a */
[----:B------:R-:W-:Y:S01]  /*1ad0*/  IMAD.HI.U32 R9, R16, R5, RZ ;  /* 0x0000000510097227 */ /* 0x000fe200078e00ff */
[----:B------:R-:W-:-:S03]  /*1ae0*/  IADD3 R15, P1, PT, R15, R10, RZ ;  /* 0x0000000a0f0f7210 */ /* 0x000fc60007f3e0ff */
[----:B------:R-:W-:Y:S02]  /*1af0*/  IMAD.X R9, RZ, RZ, R9, P0 ;  /* 0x000000ffff097224 */ /* 0x000fe400000e0609 */
[----:B------:R-:W-:-:S04]  /*1b00*/  IMAD.WIDE.U32 R10, R15, R8, RZ ;  /* 0x000000080f0a7225 */ /* 0x000fc800078e00ff */
[----:B------:R-:W-:-:S04]  /*1b10*/  IMAD.X R9, RZ, RZ, R9, P1 ;  /* 0x000000ffff097224 */ /* 0x000fc800008e0609 */
[----:B------:R-:W-:Y:S01]  /*1b20*/  IMAD R14, R9, R8, R11 ;  /* 0x00000008090e7224 */ /* 0x000fe200078e020b */
[----:B------:R-:W-:Y:S02]  /*1b30*/  IADD3 R11, P0, PT, -R10, R7, RZ ;  /* 0x000000070a0b7210 */ /* 0x000fe40007f1e1ff */
[----:B------:R-:W-:-:S03]  /*1b40*/  IADD3 R10, P2, PT, R15, 0x1, RZ ;  /* 0x000000010f0a7810 */ /* 0x000fc60007f5e0ff */
[----:B------:R-:W-:Y:S01]  /*1b50*/  IMAD.X R16, R5, 0x1, ~R14, P0 ;  /* 0x0000000105107824 */ /* 0x000fe200000e0e0e */
[----:B------:R-:W-:Y:S01]  /*1b60*/  ISETP.GE.U32.AND P0, PT, R11, R8, PT ;  /* 0x000000080b00720c */ /* 0x000fe20003f06070 */
[----:B------:R-:W-:Y:S01]  /*1b70*/  IMAD.X R14, RZ, RZ, R9, P2 ;  /* 0x000000ffff0e7224 */ /* 0x000fe200010e0609 */
[-C--:B------:R-:W-:Y:S02]  /*1b80*/  IADD3 R5, P1, PT, -R8, R11.reuse, RZ ;  /* 0x0000000b08057210 */ /* 0x080fe40007f3e1ff */
[C---:B------:R-:W-:Y:S02]  /*1b90*/  ISETP.GE.U32.AND.EX P0, PT, R16.reuse, RZ, PT, P0 ;  /* 0x000000ff1000720c */ /* 0x040fe40003f06100 */
[----:B------:R-:W-:Y:S02]  /*1ba0*/  IADD3.X R7, PT, PT, R16, -0x1, RZ, P1, !PT ;  /* 0xffffffff10077810 */ /* 0x000fe40000ffe4ff */
[----:B------:R-:W-:Y:S02]  /*1bb0*/  SEL R5, R5, R11, P0 ;  /* 0x0000000b05057207 */ /* 0x000fe40000000000 */
[----:B------:R-:W-:-:S02]  /*1bc0*/  SEL R10, R10, R15, P0 ;  /* 0x0000000f0a0a7207 */ /* 0x000fc40000000000 */
[----:B------:R-:W-:Y:S02]  /*1bd0*/  SEL R7, R7, R16, P0 ;  /* 0x0000001007077207 */ /* 0x000fe40000000000 */
[----:B------:R-:W-:Y:S02]  /*1be0*/  SEL R9, R14, R9, P0 ;  /* 0x000000090e097207 */ /* 0x000fe40000000000 */
[----:B------:R-:W-:Y:S02]  /*1bf0*/  ISETP.GE.U32.AND P0, PT, R5, R8, PT ;  /* 0x000000080500720c */ /* 0x000fe40003f06070 */
[----:B------:R-:W-:Y:S02]  /*1c00*/  IADD3 R5, P2, PT, R10, 0x1, RZ ;  /* 0x000000010a057810 */ /* 0x000fe40007f5e0ff */
[----:B------:R-:W-:Y:S02]  /*1c10*/  ISETP.NE.U32.AND P1, PT, R8, RZ, PT ;  /* 0x000000ff0800720c */ /* 0x000fe40003f25070 */
[----:B------:R-:W-:Y:S01]  /*1c20*/  ISETP.GE.U32.AND.EX P0, PT, R7, RZ, PT, P0 ;  /* 0x000000ff0700720c */ /* 0x000fe20003f06100 */
[----:B------:R-:W-:Y:S01]  /*1c30*/  IMAD.X R8, RZ, RZ, R9, P2 ;  /* 0x000000ffff087224 */ /* 0x000fe200010e0609 */
[----:B------:R-:W-:Y:S01]  /*1c40*/  ISETP.NE.AND.EX P1, PT, RZ, RZ, PT, P1 ;  /* 0x000000ffff00720c */ /* 0x000fe20003f25310 */
[----:B------:R-:W-:Y:S01]  /*1c50*/  IMAD.MOV.U32 R7, RZ, RZ, 0x0 ;  /* 0x00000000ff077424 */ /* 0x000fe200078e00ff */
[----:B------:R-:W-:-:S02]  /*1c60*/  SEL R5, R5, R10, P0 ;  /* 0x0000000a05057207 */ /* 0x000fc40000000000 */
[----:B------:R-:W-:Y:S02]  /*1c70*/  SEL R8, R8, R9, P0 ;  /* 0x0000000908087207 */ /* 0x000fe40000000000 */
[----:B------:R-:W-:Y:S02]  /*1c80*/  SEL R5, R5, 0xffffffff, P1 ;  /* 0xffffffff05057807 */ /* 0x000fe40000800000 */
[----:B------:R-:W-:Y:S01]  /*1c90*/  SEL R8, R8, 0xffffffff, P1 ;  /* 0xffffffff08087807 */ /* 0x000fe20000800000 */
[----:B------:R-:W-:Y:S06]  /*1ca0*/  RET.REL.NODEC R6 `(_Z16reduceSinglePassILj2EEvPiS0_PKij) ;  /* 0xffffffe006d47950 */ /* 0x000fec0003c3ffff */
.L_x_309:
        /* <DEDUP_REMOVED lines=13> */
.L_x_346:


//--------------------- .text._Z16reduceSinglePassILj1EEvPiS0_PKij --------------------------
	.section	.text._Z16reduceSinglePassILj1EEvPiS0_PKij,"ax",@progbits
	.align	128
        .global         _Z16reduceSinglePassILj1EEvPiS0_PKij
        .type           _Z16reduceSinglePassILj1EEvPiS0_PKij,@function
        .size           _Z16reduceSinglePassILj1EEvPiS0_PKij,(.L_x_347 - _Z16reduceSinglePassILj1EEvPiS0_PKij)
        .other          _Z16reduceSinglePassILj1EEvPiS0_PKij,@"STO_CUDA_ENTRY STV_DEFAULT"
_Z16reduceSinglePassILj1EEvPiS0_PKij:
.text._Z16reduceSinglePassILj1EEvPiS0_PKij:
[----:B------:R-:W-:Y:S01]  /*0000*/  LDC R1, c[0x0][0x37c] ;  /* 0x0000df00ff017b82 */ /* 0x000fe20000000800 */
[----:B------:R-:W0:Y:S01]  /*0010*/  S2R R0, SR_TID.X ;  /* 0x0000000000007919 */ /* 0x000e220000002100 */
[----:B------:R-:W1:Y:S01]  /*0020*/  LDCU UR5, c[0x0][0x398] ;  /* 0x00007300ff0577ac */ /* 0x000e620008000800 */
[----:B------:R-:W-:Y:S01]  /*0030*/  BSSY.RECONVERGENT B0, `(.L_x_310) ;  /* 0x00000e7000007945 */ /* 0x000fe20003800200 */
[----:B------:R-:W-:Y:S01]  /*0040*/  IMAD.MOV.U32 R19, RZ, RZ, RZ ;  /* 0x000000ffff137224 */ /* 0x000fe200078e00ff */
[----:B------:R-:W0:Y:S01]  /*0050*/  S2R R3, SR_CTAID.X ;  /* 0x0000000000037919 */ /* 0x000e220000002500 */
[----:B------:R-:W2:Y:S01]  /*0060*/  LDCU.64 UR6, c[0x0][0x358] ;  /* 0x00006b00ff0677ac */ /* 0x000ea20008000a00 */
[----:B0-----:R-:W-:-:S05]  /*0070*/  IMAD.IADD R9, R0, 0x1, R3 ;  /* 0x0000000100097824 */ /* 0x001fca00078e0203 */
[----:B-1----:R-:W-:-:S13]  /*0080*/  ISETP.GE.U32.AND P0, PT, R9, UR5, PT ;  /* 0x0000000509007c0c */ /* 0x002fda000bf06070 */
[----:B--2---:R-:W-:Y:S05]  /*0090*/  @P0 BRA `(.L_x_311) ;  /* 0x0000000c00800947 */ /* 0x004fea0003800000 */
[----:B------:R-:W0:Y:S01]  /*00a0*/  LDC R4, c[0x0][0x370] ;  /* 0x0000dc00ff047b82 */ /* 0x000e220000000800 */
[----:B------:R-:W-:Y:S01]  /*00b0*/  BSSY.RECONVERGENT B1, `(.L_x_312) ;  /* 0x0000027000017945 */ /* 0x000fe20003800200 */
[----:B0-----:R-:W-:-:S04]  /*00c0*/  IADD3 R7, P1, PT, R9, R4, RZ ;  /* 0x0000000409077210 */ /* 0x001fc80007f3e0ff */
        /* <DEDUP_REMOVED lines=14> */
[----:B------:R-:W-:-:S07]  /*01b0*/  ISETP.NE.U32.AND P2, PT, R4, RZ, PT ;  /* 0x000000ff0400720c */ /* 0x000fce0003f45070 */
[----:B0-----:R-:W0:Y:S02]  /*01c0*/  MUFU.RCP R6, R6 ;  /* 0x0000000600067308 */ /* 0x001e240000001000 */
[----:B0-----:R-:W-:-:S06]  /*01d0*/  VIADD R10, R6, 0xffffffe ;  /* 0x0ffffffe060a7836 */ /* 0x001fcc0000000000 */
[----:B------:R0:W1:Y:S02]  /*01e0*/  F2I.FTZ.U32.TRUNC.NTZ R11, R10 ;  /* 0x0000000a000b7305 */ /* 0x000064000021f000 */
[----:B0-----:R-:W-:Y:S02]  /*01f0*/  IMAD.MOV.U32 R10, RZ, RZ, RZ ;  /* 0x000000ffff0a7224 */ /* 0x001fe400078e00ff */
[----:B-1----:R-:W-:-:S04]  /*0200*/  IMAD.MOV R13, RZ, RZ, -R11 ;  /* 0x000000ffff0d7224 */ /* 0x002fc800078e0a0b */
[----:B------:R-:W-:-:S04]  /*0210*/  IMAD R13, R13, R4, RZ ;  /* 0x000000040d0d7224 */ /* 0x000fc800078e02ff */
        /* <DEDUP_REMOVED lines=12> */
.L_x_313:
[----:B------:R-:W-:-:S07]  /*02e0*/  MOV R6, 0x300 ;  /* 0x0000030000067802 */ /* 0x000fce0000000f00 */
[----:B------:R-:W-:Y:S05]  /*02f0*/  CALL.REL.NOINC `($__internal_10_$__cuda_sm20_div_u64) ;  /* 0x0000001400947944 */ /* 0x000fea0003c00000 */
[----:B------:R-:W-:Y:S02]  /*0300*/  IMAD.MOV.U32 R6, RZ, RZ, R8 ;  /* 0x000000ffff067224 */ /* 0x000fe400078e0008 */
[----:B------:R-:W-:-:S07]  /*0310*/  IMAD.MOV.U32 R7, RZ, RZ, R11 ;  /* 0x000000ffff077224 */ /* 0x000fce00078e000b */
.L_x_314:
[----:B------:R-:W-:Y:S05]  /*0320*/  BSYNC.RECONVERGENT B1 ;  /* 0x0000000000017941 */ /* 0x000fea0003800200 */
.L_x_312:
        /* <DEDUP_REMOVED lines=32> */
.L_x_321:
        /* <DEDUP_REMOVED lines=66> */
.L_x_320:
[----:B------:R-:W-:Y:S05]  /*0950*/  BSYNC.RECONVERGENT B3 ;  /* 0x0000000000037941 */ /* 0x000fea0003800200 */
.L_x_319:
        /* <DEDUP_REMOVED lines=38> */
.L_x_323:
[----:B------:R-:W-:Y:S05]  /*0bc0*/  BSYNC.RECONVERGENT B3 ;  /* 0x0000000000037941 */ /* 0x000fea0003800200 */
.L_x_322:
[----:B------:R-:W-:-:S04]  /*0bd0*/  ISETP.NE.U32.AND P1, PT, R5, RZ, PT ;  /* 0x000000ff0500720c */ /* 0x000fc80003f25070 */
[----:B------:R-:W-:-:S13]  /*0be0*/  ISETP.NE.OR.EX P0, PT, R6, RZ, P0, P1 ;  /* 0x000000ff0600720c */ /* 0x000fda0000705710 */
[----:B------:R-:W-:Y:S05]  /*0bf0*/  @!P0 BREAK.RELIABLE B1 ;  /* 0x0000000000018942 */ /* 0x000fea0003800100 */
[----:B------:R-:W-:Y:S05]  /*0c00*/  @!P0 BRA `(.L_x_316) ;  /* 0x00000000005c8947 */ /* 0x000fea0003800000 */
.L_x_318:
[----:B------:R-:W-:Y:S05]  /*0c10*/  BSYNC.RELIABLE B1 ;  /* 0x0000000000017941 */ /* 0x000fea0003800100 */
.L_x_317:
        /* <DEDUP_REMOVED lines=22> */
.L_x_316:
[----:B------:R-:W-:Y:S05]  /*0d80*/  BSYNC.RECONVERGENT B2 ;  /* 0x0000000000027941 */ /* 0x000fea0003800200 */
.L_x_315:
[----:B------:R-:W-:-:S04]  /*0d90*/  ISETP.NE.U32.AND P0, PT, R8, RZ, PT ;  /* 0x000000ff0800720c */ /* 0x000fc80003f05070 */
[----:B------:R-:W-:-:S13]  /*0da0*/  ISETP.NE.AND.EX P0, PT, R7, RZ, PT, P0 ;  /* 0x000000ff0700720c */ /* 0x000fda0003f05300 */
[----:B------:R-:W-:Y:S05]  /*0db0*/  @!P0 BRA `(.L_x_311) ;  /* 0x0000000000388947 */ /* 0x000fea0003800000 */
[----:B------:R-:W0:Y:S02]  /*0dc0*/  LDCU.64 UR8, c[0x0][0x390] ;  /* 0x00007200ff0877ac */ /* 0x000e240008000a00 */
[----:B0-----:R-:W-:-:S04]  /*0dd0*/  LEA R5, P0, R9, UR8, 0x2 ;  /* 0x0000000809057c11 */ /* 0x001fc8000f8010ff */
[----:B------:R-:W-:-:S09]  /*0de0*/  LEA.HI.X R9, R9, UR9, R2, 0x2, P0 ;  /* 0x0000000909097c11 */ /* 0x000fd200080f1402 */
.L_x_324:
        /* <DEDUP_REMOVED lines=11> */
.L_x_311:
[----:B------:R-:W-:Y:S05]  /*0ea0*/  BSYNC.RECONVERGENT B0 ;  /* 0x0000000000007941 */ /* 0x000fea0003800200 */
.L_x_310:
        /* <DEDUP_REMOVED lines=11> */
[----:B0-----:R-:W0:Y:S01]  /*0f60*/  LDC.64 R4, c[0x0][0x380] ;  /* 0x0000e000ff047b82 */ /* 0x001e220000000a00 */
[----:B------:R-:W-:Y:S01]  /*0f70*/  ISETP.NE.AND P0, PT, R0, RZ, PT ;  /* 0x000000ff0000720c */ /* 0x000fe20003f05270 */
[----:B0-----:R-:W-:-:S12]  /*0f80*/  IMAD.WIDE.U32 R2, R3, 0x4, R4 ;  /* 0x0000000403027825 */ /* 0x001fd800078e0004 */
[----:B------:R-:W-:Y:S05]  /*0f90*/  @P0 EXIT ;  /* 0x000000000000094d */ /* 0x000fea0003800000 */
[----:B------:R-:W-:-:S06]  /*0fa0*/  LEA R5, R11, R8, 0x18 ;  /* 0x000000080b057211 */ /* 0x000fcc00078ec0ff */
[----:B------:R-:W0:Y:S04]  /*0fb0*/  LDS R5, [R5+0x10] ;  /* 0x0000100005057984 */ /* 0x000e280000000800 */
[----:B0-----:R-:W-:Y:S01]  /*0fc0*/  STG.E desc[UR6][R2.64], R5 ;  /* 0x0000000502007986 */ /* 0x001fe2000c101906 */
[----:B------:R-:W-:Y:S05]  /*0fd0*/  EXIT ;  /* 0x000000000000794d */ /* 0x000fea0003800000 */
.L_x_325:
[----:B------:R-:W-:Y:S01]  /*0fe0*/  ISETP.NE.AND P2, PT, R0, RZ, PT ;  /* 0x000000ff0000720c */ /* 0x000fe20003f45270 */
[----:B------:R-:W1:Y:S01]  /*0ff0*/  LDC.64 R6, c[0x0][0x388] ;  /* 0x0000e200ff067b82 */ /* 0x000e620000000a00 */
[----:B------:R-:W-:-:S11]  /*1000*/  LEA R5, R11, R8, 0x18 ;  /* 0x000000080b057211 */ /* 0x000fd600078ec0ff */
[----:B------:R-:W-:-:S06]  /*1010*/  @!P2 LEA R9, R11, R8, 0x18 ;  /* 0x000000080b09a211 */ /* 0x000fcc00078ec0ff */
[----:B------:R-:W2:Y:S01]  /*1020*/  @!P2 LDS R9, [R9+0x10] ;  /* 0x000010000909a984 */ /* 0x000ea20000000800 */
[----:B-1----:R-:W-:-:S05]  /*1030*/  IMAD.WIDE.U32 R2, R3, 0x4, R6 ;  /* 0x0000000403027825 */ /* 0x002fca00078e0006 */
[----:B--2---:R1:W-:Y:S01]  /*1040*/  @!P2 STG.E desc[UR6][R2.64], R9 ;  /* 0x000000090200a986 */ /* 0x0043e2000c101906 */
        /* <DEDUP_REMOVED lines=14> */
.L_x_327:
[----:B------:R-:W-:Y:S05]  /*1130*/  BSYNC.RECONVERGENT B0 ;  /* 0x0000000000007941 */ /* 0x000fea0003800200 */
.L_x_326:
        /* <DEDUP_REMOVED lines=8> */
[C---:B------:R-:W-:Y:S01]  /*11c0*/  IADD3 R2, P0, PT, R0.reuse, -UR5, RZ ;  /* 0x8000000500027c10 */ /* 0x040fe2000ff1e0ff */
[----:B------:R-:W-:Y:S01]  /*11d0*/  BSSY.RECONVERGENT B1, `(.L_x_330) ;  /* 0x0000035000017945 */ /* 0x000fe20003800200 */
[----:B--2---:R-:W-:Y:S01]  /*11e0*/  IADD3 R6, P3, PT, -R0, UR5, RZ ;  /* 0x0000000500067c10 */ /* 0x004fe2000ff7e1ff */
[----:B------:R-:W-:Y:S01]  /*11f0*/  IMAD.MOV.U32 R7, RZ, RZ, R0 ;  /* 0x000000ffff077224 */ /* 0x000fe200078e0000 */
[----:B------:R-:W-:Y:S01]  /*1200*/  ISETP.GT.U32.AND P1, PT, R2, -0x10, PT ;  /* 0xfffffff00200780c */ /* 0x000fe20003f24070 */
[----:B------:R-:W-:Y:S01]  /*1210*/  IMAD.X R2, RZ, RZ, -0x1, P0 ;  /* 0xffffffffff027424 */ /* 0x000fe200000e06ff */
[----:B------:R-:W-:Y:S01]  /*1220*/  LOP3.LUT R24, R6, 0xf, RZ, 0xc0, !PT ;  /* 0x0000000f06187812 */ /* 0x000fe200078ec0ff */
[----:B------:R-:W-:Y:S02]  /*1230*/  IMAD.MOV.U32 R0, RZ, RZ, RZ ;  /* 0x000000ffff007224 */ /* 0x000fe400078e00ff */
[----:B------:R-:W-:Y:S01]  /*1240*/  IMAD.MOV.U32 R9, RZ, RZ, RZ ;  /* 0x000000ffff097224 */ /* 0x000fe200078e00ff */
[----:B------:R-:W-:Y:S01]  /*1250*/  ISETP.GT.U32.AND.EX P1, PT, R2, -0x1, PT, P1 ;  /* 0xffffffff0200780c */ /* 0x000fe20003f24110 */
[----:B------:R-:W-:Y:S01]  /*1260*/  IMAD.X R10, RZ, RZ, -0x1, P3 ;  /* 0xffffffffff0a7424 */ /* 0x000fe200018e06ff */
[----:B------:R-:W-:-:S04]  /*1270*/  ISETP.NE.U32.AND P0, PT, R24, RZ, PT ;  /* 0x000000ff1800720c */ /* 0x000fc80003f05070 */
[----:B------:R-:W-:-:S07]  /*1280*/  ISETP.NE.AND.EX P0, PT, RZ, RZ, PT, P0 ;  /* 0x000000ffff00720c */ /* 0x000fce0003f05300 */
[----:B------:R-:W-:Y:S06]  /*1290*/  @P1 BRA `(.L_x_331) ;  /* 0x0000000000a01947 */ /* 0x000fec0003800000 */
[----:B------:R-:W1:Y:S01]  /*12a0*/  LDCU.64 UR8, c[0x0][0x388] ;  /* 0x00007100ff0877ac */ /* 0x000e620008000a00 */
[----:B------:R-:W-:Y:S01]  /*12b0*/  LOP3.LUT R11, R6, 0xfffffff0, RZ, 0xc0, !PT ;  /* 0xfffffff0060b7812 */ /* 0x000fe200078ec0ff */
[----:B------:R-:W-:Y:S01]  /*12c0*/  IMAD.MOV.U32 R9, RZ, RZ, RZ ;  /* 0x000000ffff097224 */ /* 0x000fe200078e00ff */
[----:B-1----:R-:W-:-:S04]  /*12d0*/  LEA R2, P1, R7, UR8, 0x2 ;  /* 0x0000000807027c11 */ /* 0x002fc8000f8210ff */
[----:B------:R-:W-:Y:S02]  /*12e0*/  IADD3 R2, P3, PT, R2, 0x20, RZ ;  /* 0x0000002002027810 */ /* 0x000fe40007f7e0ff */
[----:B------:R-:W-:-:S05]  /*12f0*/  LEA.HI.X R3, R7, UR9, R0, 0x2, P1 ;  /* 0x0000000907037c11 */ /* 0x000fca00088f1400 */
[----:B------:R-:W-:-:S07]  /*1300*/  IMAD.X R3, RZ, RZ, R3, P3 ;  /* 0x000000ffff037224 */ /* 0x000fce00018e0603 */
.L_x_332:
        /* <DEDUP_REMOVED lines=33> */
.L_x_331:
[----:B------:R-:W-:Y:S05]  /*1520*/  BSYNC.RECONVERGENT B1 ;  /* 0x0000000000017941 */ /* 0x000fea0003800200 */
.L_x_330:
        /* <DEDUP_REMOVED lines=25> */
.L_x_334:
[----:B------:R-:W-:Y:S05]  /*16c0*/  BSYNC.RECONVERGENT B1 ;  /* 0x0000000000017941 */ /* 0x000fea0003800200 */
.L_x_333:
        /* <DEDUP_REMOVED lines=10> */
[----:B------:R-:W-:Y:S01]  /*1770*/  LOP3.LUT R6, R6, 0x3, RZ, 0xc0, !PT ;  /* 0x0000000306067812 */ /* 0x000fe200078ec0ff */
[----:B------:R-:W-:Y:S01]  /*1780*/  IMAD.MOV.U32 R8, RZ, RZ, RZ ;  /* 0x000000ffff087224 */ /* 0x000fe200078e00ff */
[----:B------:R-:W-:-:S02]  /*1790*/  @P0 IADD3 R7, P3, PT, R7, 0x4, RZ ;  /* 0x0000000407070810 */ /* 0x000fc40007f7e0ff */
[----:B------:R-:W-:-:S03]  /*17a0*/  ISETP.NE.U32.AND P1, PT, R6, RZ, PT ;  /* 0x000000ff0600720c */ /* 0x000fc60003f25070 */
[----:B------:R-:W-:Y:S01]  /*17b0*/  @P0 IMAD.X R0, RZ, RZ, R0, P3 ;  /* 0x000000ffff000224 */ /* 0x000fe200018e0600 */
[----:B------:R-:W-:Y:S02]  /*17c0*/  ISETP.NE.AND.EX P1, PT, R8, RZ, PT, P1 ;  /* 0x000000ff0800720c */ /* 0x000fe40003f25310 */
[----:B--2---:R-:W-:-:S04]  /*17d0*/  @P0 IADD3 R10, PT, PT, R11, R10, R9 ;  /* 0x0000000a0b0a0210 */ /* 0x004fc80007ffe009 */
[----:B---3--:R-:W-:-:S07]  /*17e0*/  @P0 IADD3 R9, PT, PT, R12, R13, R10 ;  /* 0x0000000d0c090210 */ /* 0x008fce0007ffe00a */
[----:B------:R-:W-:Y:S05]  /*17f0*/  @!P1 BRA `(.L_x_329) ;  /* 0x0000000000309947 */ /* 0x000fea0003800000 */
[----:B------:R-:W1:Y:S02]  /*1800*/  LDCU.64 UR8, c[0x0][0x388] ;  /* 0x00007100ff0877ac */ /* 0x000e640008000a00 */
[----:B-1----:R-:W-:-:S04]  /*1810*/  LEA R2, P0, R7, UR8, 0x2 ;  /* 0x0000000807027c11 */ /* 0x002fc8000f8010ff */
[----:B------:R-:W-:-:S09]  /*1820*/  LEA.HI.X R3, R7, UR9, R0, 0x2, P0 ;  /* 0x0000000907037c11 */ /* 0x000fd200080f1400 */
.L_x_335:
[----:B------:R1:W2:Y:S01]  /*1830*/  LDG.E R0, desc[UR6][R2.64] ;  /* 0x0000000602007981 */ /* 0x0002a2000c1e1900 */
[----:B------:R-:W-:-:S04]  /*1840*/  IADD3 R6, P0, PT, R6, -0x1, RZ ;  /* 0xffffffff06067810 */ /* 0x000fc80007f1e0ff */
[----:B------:R-:W-:Y:S02]  /*1850*/  IADD3.X R8, PT, PT, R8, -0x1, RZ, P0, !PT ;  /* 0xffffffff08087810 */ /* 0x000fe400007fe4ff */
[----:B------:R-:W-:Y:S02]  /*1860*/  ISETP.NE.U32.AND P0, PT, R6, RZ, PT ;  /* 0x000000ff0600720c */ /* 0x000fe40003f05070 */
[----:B-1----:R-:W-:Y:S02]  /*1870*/  IADD3 R2, P1, PT, R2, 0x4, RZ ;  /* 0x0000000402027810 */ /* 0x002fe40007f3e0ff */
[----:B------:R-:W-:-:S03]  /*1880*/  ISETP.NE.AND.EX P0, PT, R8, RZ, PT, P0 ;  /* 0x000000ff0800720c */ /* 0x000fc60003f05300 */
[----:B------:R-:W-:Y:S02]  /*1890*/  IMAD.X R3, RZ, RZ, R3, P1 ;  /* 0x000000ffff037224 */ /* 0x000fe400008e0603 */
[----:B--2---:R-:W-:-:S08]  /*18a0*/  IMAD.IADD R9, R0, 0x1, R9 ;  /* 0x0000000100097824 */ /* 0x004fd000078e0209 */
[----:B------:R-:W-:Y:S05]  /*18b0*/  @P0 BRA `(.L_x_335) ;  /* 0xfffffffc00dc0947 */ /* 0x000fea000383ffff */
.L_x_329:
[----:B------:R-:W-:Y:S05]  /*18c0*/  BSYNC.RECONVERGENT B0 ;  /* 0x0000000000007941 */ /* 0x000fea0003800200 */
.L_x_328:
[----:B------:R-:W-:Y:S01]  /*18d0*/  STS [R4], R9 ;  /* 0x0000000904007388 */ /* 0x000fe20000000800 */
[----:B------:R-:W1:Y:S08]  /*18e0*/  @!P2 LDC.64 R2, c[0x0][0x380] ;  /* 0x0000e000ff02ab82 */ /* 0x000e700000000a00 */
[----:B------:R-:W-:Y:S08]  /*18f0*/  BAR.SYNC.DEFER_BLOCKING 0x0 ;  /* 0x0000000000007b1d */ /* 0x000ff00000010000 */
[----:B--2---:R-:W2:Y:S01]  /*1900*/  LDC.64 R6, c[0x4][RZ] ;  /* 0x01000000ff067b82 */ /* 0x004ea20000000a00 */
[----:B------:R-:W1:Y:S04]  /*1910*/  @!P2 LDS R5, [R5+0x10] ;  /* 0x000010000505a984 */ /* 0x000e680000000800 */
[----:B-1----:R-:W-:Y:S04]  /*1920*/  @!P2 STG.E desc[UR6][R2.64], R5 ;  /* 0x000000050200a986 */ /* 0x002fe8000c101906 */
[----:B--2---:R-:W-:Y:S01]  /*1930*/  STG.E desc[UR6][R6.64], RZ ;  /* 0x000000ff06007986 */ /* 0x004fe2000c101906 */
[----:B------:R-:W-:Y:S05]  /*1940*/  EXIT ;  /* 0x000000000000794d */ /* 0x000fea0003800000 */
        .weak           $__internal_10_$__cuda_sm20_div_u64
        .type           $__internal_10_$__cuda_sm20_div_u64,@function
        .size           $__internal_10_$__cuda_sm20_div_u64,(.L_x_347 - $__internal_10_$__cuda_sm20_div_u64)
$__internal_10_$__cuda_sm20_div_u64:
        /* <DEDUP_REMOVED lines=65> */
[----:B------:R-:W-:Y:S06]  /*1d60*/  RET.REL.NODEC R6 `(_Z16reduceSinglePassILj1EEvPiS0_PKij) ;  /* 0xffffffe006a47950 */ /* 0x000fec0003c3ffff */
.L_x_336:
        /* <DEDUP_REMOVED lines=9> */
.L_x_347:


//--------------------- .nv.shared._Z16reduceSinglePassILj1024EEvPiS0_PKij --------------------------
	.section	.nv.shared._Z16reduceSinglePassILj1024EEvPiS0_PKij,"aw",@nobits
	.sectionflags	@""
	.align	16
.nv.shared._Z16reduceSinglePassILj1024EEvPiS0_PKij:
	.zero		1040


//--------------------- .nv.shared.reserved.0     --------------------------
	.section	.nv.shared.reserved.0,"aw",@nobits
	.weak		__nv_reservedSMEM_offset_0_alias
	.size		__nv_reservedSMEM_offset_0_alias, 0, 64
	.other		__nv_reservedSMEM_offset_0_alias,@"STO_CUDA_RESERVED_SHARED STV_DEFAULT"
__nv_reservedSMEM_offset_0_alias:
	.zero		0
	.zero		64


//--------------------- .nv.global                --------------------------
	.section	.nv.global,"aw",@nobits
	.align	4
.nv.global:
	.type		retirementCount,@object
	.size		retirementCount,(.L_0 - retirementCount)
retirementCount:
	.zero		4
.L_0:


//--------------------- .nv.shared._Z16reduceSinglePassILj512EEvPiS0_PKij --------------------------
	.section	.nv.shared._Z16reduceSinglePassILj512EEvPiS0_PKij,"aw",@nobits
	.sectionflags	@""
	.align	16
.nv.shared._Z16reduceSinglePassILj512EEvPiS0_PKij:
	.zero		1040


//--------------------- .nv.shared._Z16reduceSinglePassILj256EEvPiS0_PKij --------------------------
	.section	.nv.shared._Z16reduceSinglePassILj256EEvPiS0_PKij,"aw",@nobits
	.sectionflags	@""
	.align	16
.nv.shared._Z16reduceSinglePassILj256EEvPiS0_PKij:
	.zero		1040


//--------------------- .nv.shared._Z16reduceSinglePassILj128EEvPiS0_PKij --------------------------
	.section	.nv.shared._Z16reduceSinglePassILj128EEvPiS0_PKij,"aw",@nobits
	.sectionflags	@""
	.align	16
.nv.shared._Z16reduceSinglePassILj128EEvPiS0_PKij:
	.zero		1040


//--------------------- .nv.shared._Z16reduceSinglePassILj64EEvPiS0_PKij --------------------------
	.section	.nv.shared._Z16reduceSinglePassILj64EEvPiS0_PKij,"aw",@nobits
	.sectionflags	@""
	.align	16
.nv.shared._Z16reduceSinglePassILj64EEvPiS0_PKij:
	.zero		1040


//--------------------- .nv.shared._Z16reduceSinglePassILj32EEvPiS0_PKij --------------------------
	.section	.nv.shared._Z16reduceSinglePassILj32EEvPiS0_PKij,"aw",@nobits
	.sectionflags	@""
	.align	16
.nv.shared._Z16reduceSinglePassILj32EEvPiS0_PKij:
	.zero		1040


//--------------------- .nv.shared._Z16reduceSinglePassILj16EEvPiS0_PKij --------------------------
	.section	.nv.shared._Z16reduceSinglePassILj16EEvPiS0_PKij,"aw",@nobits
	.sectionflags	@""
	.align	16
.nv.shared._Z16reduceSinglePassILj16EEvPiS0_PKij:
	.zero		1040


//--------------------- .nv.shared._Z16reduceSinglePassILj8EEvPiS0_PKij --------------------------
	.section	.nv.shared._Z16reduceSinglePassILj8EEvPiS0_PKij,"aw",@nobits
	.sectionflags	@""
	.align	16
.nv.shared._Z16reduceSinglePassILj8EEvPiS0_PKij:
	.zero		1040


//--------------------- .nv.shared._Z16reduceSinglePassILj4EEvPiS0_PKij --------------------------
	.section	.nv.shared._Z16reduceSinglePassILj4EEvPiS0_PKij,"aw",@nobits
	.sectionflags	@""
	.align	16
.nv.shared._Z16reduceSinglePassILj4EEvPiS0_PKij:
	.zero		1040


//--------------------- .nv.shared._Z16reduceSinglePassILj2EEvPiS0_PKij --------------------------
	.section	.nv.shared._Z16reduceSinglePassILj2EEvPiS0_PKij,"aw",@nobits
	.sectionflags	@""
	.align	16
.nv.shared._Z16reduceSinglePassILj2EEvPiS0_PKij:
	.zero		1040


//--------------------- .nv.shared._Z16reduceSinglePassILj1EEvPiS0_PKij --------------------------
	.section	.nv.shared._Z16reduceSinglePassILj1EEvPiS0_PKij,"aw",@nobits
	.sectionflags	@""
	.align	16
.nv.shared._Z16reduceSinglePassILj1EEvPiS0_PKij:
	.zero		1040


//--------------------- .nv.constant0._Z16reduceSinglePassILj1024EEvPiS0_PKij --------------------------
	.section	.nv.constant0._Z16reduceSinglePassILj1024EEvPiS0_PKij,"a",@progbits
	.sectionflags	@""
	.align	4
.nv.constant0._Z16reduceSinglePassILj1024EEvPiS0_PKij:
	.zero		924


//--------------------- .nv.constant0._Z16reduceSinglePassILj512EEvPiS0_PKij --------------------------
	.section	.nv.constant0._Z16reduceSinglePassILj512EEvPiS0_PKij,"a",@progbits
	.sectionflags	@""
	.align	4
.nv.constant0._Z16reduceSinglePassILj512EEvPiS0_PKij:
	.zero		924


//--------------------- .nv.constant0._Z16reduceSinglePassILj256EEvPiS0_PKij --------------------------
	.section	.nv.constant0._Z16reduceSinglePassILj256EEvPiS0_PKij,"a",@progbits
	.sectionflags	@""
	.align	4
.nv.constant0._Z16reduceSinglePassILj256EEvPiS0_PKij:
	.zero		924


//--------------------- .nv.constant0._Z16reduceSinglePassILj128EEvPiS0_PKij --------------------------
	.section	.nv.constant0._Z16reduceSinglePassILj128EEvPiS0_PKij,"a",@progbits
	.sectionflags	@""
	.align	4
.nv.constant0._Z16reduceSinglePassILj128EEvPiS0_PKij:
	.zero		924


//--------------------- .nv.constant0._Z16reduceSinglePassILj64EEvPiS0_PKij --------------------------
	.section	.nv.constant0._Z16reduceSinglePassILj64EEvPiS0_PKij,"a",@progbits
	.sectionflags	@""
	.align	4
.nv.constant0._Z16reduceSinglePassILj64EEvPiS0_PKij:
	.zero		924


//--------------------- .nv.constant0._Z16reduceSinglePassILj32EEvPiS0_PKij --------------------------
	.section	.nv.constant0._Z16reduceSinglePassILj32EEvPiS0_PKij,"a",@progbits
	.sectionflags	@""
	.align	4
.nv.constant0._Z16reduceSinglePassILj32EEvPiS0_PKij:
	.zero		924


//--------------------- .nv.constant0._Z16reduceSinglePassILj16EEvPiS0_PKij --------------------------
	.section	.nv.constant0._Z16reduceSinglePassILj16EEvPiS0_PKij,"a",@progbits
	.sectionflags	@""
	.align	4
.nv.constant0._Z16reduceSinglePassILj16EEvPiS0_PKij:
	.zero		924


//--------------------- .nv.constant0._Z16reduceSinglePassILj8EEvPiS0_PKij --------------------------
	.section	.nv.constant0._Z16reduceSinglePassILj8EEvPiS0_PKij,"a",@progbits
	.sectionflags	@""
	.align	4
.nv.constant0._Z16reduceSinglePassILj8EEvPiS0_PKij:
	.zero		924


//--------------------- .nv.constant0._Z16reduceSinglePassILj4EEvPiS0_PKij --------------------------
	.section	.nv.constant0._Z16reduceSinglePassILj4EEvPiS0_PKij,"a",@progbits
	.sectionflags	@""
	.align	4
.nv.constant0._Z16reduceSinglePassILj4EEvPiS0_PKij:
	.zero		924


//--------------------- .nv.constant0._Z16reduceSinglePassILj2EEvPiS0_PKij --------------------------
	.section	.nv.constant0._Z16reduceSinglePassILj2EEvPiS0_PKij,"a",@progbits
	.sectionflags	@""
	.align	4
.nv.constant0._Z16reduceSinglePassILj2EEvPiS0_PKij:
	.zero		924


//--------------------- .nv.constant0._Z16reduceSinglePassILj1EEvPiS0_PKij --------------------------
	.section	.nv.constant0._Z16reduceSinglePassILj1EEvPiS0_PKij,"a",@progbits
	.sectionflags	@""
	.align	4
.nv.constant0._Z16reduceSinglePassILj1EEvPiS0_PKij:
	.zero		924


//--------------------- SYMBOLS --------------------------

	.type		.nv.reservedSmem.offset0,@object
	.size		.nv.reservedSmem.offset0,0x4
	.type		.nv.reservedSmem.cap,@object
	.size		.nv.reservedSmem.cap,0x4
